//
// Generated by NVIDIA NVVM Compiler
//
// Compiler Build ID: CL-36424714
// Cuda compilation tools, release 13.0, V13.0.88
// Based on NVVM 20.0.0
//

.version 9.0
.target sm_100
.address_size 64

	// .globl	_Z15matmul_rec_globPfS_S_iii
// _ZZ15matmul_rec_sharPfS_S_iiiE8B_shared has been demoted
// _ZZ15matmul_rec_sharPfS_S_iiiE8C_shared has been demoted

.visible .entry _Z15matmul_rec_globPfS_S_iii(
	.param .u64 .ptr .align 1 _Z15matmul_rec_globPfS_S_iii_param_0,
	.param .u64 .ptr .align 1 _Z15matmul_rec_globPfS_S_iii_param_1,
	.param .u64 .ptr .align 1 _Z15matmul_rec_globPfS_S_iii_param_2,
	.param .u32 _Z15matmul_rec_globPfS_S_iii_param_3,
	.param .u32 _Z15matmul_rec_globPfS_S_iii_param_4,
	.param .u32 _Z15matmul_rec_globPfS_S_iii_param_5
)
{
	.reg .pred 	%p<13>;
	.reg .b32 	%r<41>;
	.reg .b32 	%f<68>;
	.reg .b64 	%rd<53>;

	ld.param.u64 	%rd6, [_Z15matmul_rec_globPfS_S_iii_param_0];
	ld.param.u64 	%rd7, [_Z15matmul_rec_globPfS_S_iii_param_1];
	ld.param.u64 	%rd8, [_Z15matmul_rec_globPfS_S_iii_param_2];
	ld.param.u32 	%r20, [_Z15matmul_rec_globPfS_S_iii_param_3];
	ld.param.u32 	%r18, [_Z15matmul_rec_globPfS_S_iii_param_4];
	ld.param.u32 	%r19, [_Z15matmul_rec_globPfS_S_iii_param_5];
	cvta.to.global.u64 	%rd1, %rd8;
	cvta.to.global.u64 	%rd2, %rd7;
	mov.u32 	%r21, %ctaid.y;
	mov.u32 	%r22, %ntid.y;
	mov.u32 	%r23, %tid.y;
	mad.lo.s32 	%r1, %r21, %r22, %r23;
	mov.u32 	%r24, %ctaid.x;
	mov.u32 	%r25, %ntid.x;
	mov.u32 	%r26, %tid.x;
	mad.lo.s32 	%r2, %r24, %r25, %r26;
	setp.ge.s32 	%p1, %r1, %r20;
	setp.ge.s32 	%p2, %r2, %r18;
	or.pred  	%p3, %p1, %p2;
	@%p3 bra 	$L__BB0_14;
	setp.lt.s32 	%p4, %r19, 1;
	mov.f32 	%f67, 0f00000000;
	@%p4 bra 	$L__BB0_13;
	mul.lo.s32 	%r3, %r19, %r1;
	and.b32  	%r4, %r19, 7;
	setp.lt.u32 	%p5, %r19, 8;
	mov.f32 	%f67, 0f00000000;
	mov.b32 	%r39, 0;
	@%p5 bra 	$L__BB0_5;
	and.b32  	%r39, %r19, 2147483640;
	neg.s32 	%r37, %r39;
	shl.b32 	%r7, %r18, 3;
	mul.wide.u32 	%rd9, %r3, 4;
	add.s64 	%rd10, %rd9, %rd2;
	add.s64 	%rd52, %rd10, 16;
	mov.f32 	%f67, 0f00000000;
	mul.wide.s32 	%rd13, %r18, 4;
	mov.u32 	%r36, %r2;
$L__BB0_4:
	.pragma "nounroll";
	ld.global.f32 	%f17, [%rd52+-16];
	mul.wide.s32 	%rd11, %r36, 4;
	add.s64 	%rd12, %rd1, %rd11;
	ld.global.f32 	%f18, [%rd12];
	fma.rn.f32 	%f19, %f17, %f18, %f67;
	ld.global.f32 	%f20, [%rd52+-12];
	add.s64 	%rd14, %rd12, %rd13;
	ld.global.f32 	%f21, [%rd14];
	fma.rn.f32 	%f22, %f20, %f21, %f19;
	ld.global.f32 	%f23, [%rd52+-8];
	add.s64 	%rd15, %rd14, %rd13;
	ld.global.f32 	%f24, [%rd15];
	fma.rn.f32 	%f25, %f23, %f24, %f22;
	ld.global.f32 	%f26, [%rd52+-4];
	add.s64 	%rd16, %rd15, %rd13;
	ld.global.f32 	%f27, [%rd16];
	fma.rn.f32 	%f28, %f26, %f27, %f25;
	ld.global.f32 	%f29, [%rd52];
	add.s64 	%rd17, %rd16, %rd13;
	ld.global.f32 	%f30, [%rd17];
	fma.rn.f32 	%f31, %f29, %f30, %f28;
	ld.global.f32 	%f32, [%rd52+4];
	add.s64 	%rd18, %rd17, %rd13;
	ld.global.f32 	%f33, [%rd18];
	fma.rn.f32 	%f34, %f32, %f33, %f31;
	ld.global.f32 	%f35, [%rd52+8];
	add.s64 	%rd19, %rd18, %rd13;
	ld.global.f32 	%f36, [%rd19];
	fma.rn.f32 	%f37, %f35, %f36, %f34;
	ld.global.f32 	%f38, [%rd52+12];
	add.s64 	%rd20, %rd19, %rd13;
	ld.global.f32 	%f39, [%rd20];
	fma.rn.f32 	%f67, %f38, %f39, %f37;
	add.s32 	%r37, %r37, 8;
	add.s32 	%r36, %r36, %r7;
	add.s64 	%rd52, %rd52, 32;
	setp.ne.s32 	%p6, %r37, 0;
	@%p6 bra 	$L__BB0_4;
$L__BB0_5:
	setp.eq.s32 	%p7, %r4, 0;
	@%p7 bra 	$L__BB0_13;
	and.b32  	%r13, %r19, 3;
	setp.lt.u32 	%p8, %r4, 4;
	@%p8 bra 	$L__BB0_8;
	add.s32 	%r28, %r39, %r3;
	mul.wide.u32 	%rd21, %r28, 4;
	add.s64 	%rd22, %rd2, %rd21;
	ld.global.f32 	%f41, [%rd22];
	mad.lo.s32 	%r29, %r39, %r18, %r2;
	mul.wide.s32 	%rd23, %r29, 4;
	add.s64 	%rd24, %rd1, %rd23;
	ld.global.f32 	%f42, [%rd24];
	fma.rn.f32 	%f43, %f41, %f42, %f67;
	cvt.u64.u32 	%rd25, %r3;
	cvt.u64.u32 	%rd26, %r39;
	add.s64 	%rd27, %rd26, %rd25;
	shl.b64 	%rd28, %rd27, 2;
	add.s64 	%rd29, %rd2, %rd28;
	ld.global.f32 	%f44, [%rd29+4];
	mul.wide.s32 	%rd30, %r18, 4;
	add.s64 	%rd31, %rd24, %rd30;
	ld.global.f32 	%f45, [%rd31];
	fma.rn.f32 	%f46, %f44, %f45, %f43;
	ld.global.f32 	%f47, [%rd29+8];
	add.s64 	%rd32, %rd31, %rd30;
	ld.global.f32 	%f48, [%rd32];
	fma.rn.f32 	%f49, %f47, %f48, %f46;
	ld.global.f32 	%f50, [%rd29+12];
	add.s64 	%rd33, %rd32, %rd30;
	ld.global.f32 	%f51, [%rd33];
	fma.rn.f32 	%f67, %f50, %f51, %f49;
	add.s32 	%r39, %r39, 4;
$L__BB0_8:
	setp.eq.s32 	%p9, %r13, 0;
	@%p9 bra 	$L__BB0_13;
	setp.eq.s32 	%p10, %r13, 1;
	@%p10 bra 	$L__BB0_11;
	add.s32 	%r30, %r39, %r3;
	mul.wide.u32 	%rd34, %r30, 4;
	add.s64 	%rd35, %rd2, %rd34;
	ld.global.f32 	%f53, [%rd35];
	mad.lo.s32 	%r31, %r39, %r18, %r2;
	mul.wide.s32 	%rd36, %r31, 4;
	add.s64 	%rd37, %rd1, %rd36;
	ld.global.f32 	%f54, [%rd37];
	fma.rn.f32 	%f55, %f53, %f54, %f67;
	cvt.u64.u32 	%rd38, %r3;
	cvt.u64.u32 	%rd39, %r39;
	add.s64 	%rd40, %rd39, %rd38;
	shl.b64 	%rd41, %rd40, 2;
	add.s64 	%rd42, %rd2, %rd41;
	ld.global.f32 	%f56, [%rd42+4];
	mul.wide.s32 	%rd43, %r18, 4;
	add.s64 	%rd44, %rd37, %rd43;
	ld.global.f32 	%f57, [%rd44];
	fma.rn.f32 	%f67, %f56, %f57, %f55;
	add.s32 	%r39, %r39, 2;
$L__BB0_11:
	and.b32  	%r32, %r19, 1;
	setp.eq.b32 	%p11, %r32, 1;
	not.pred 	%p12, %p11;
	@%p12 bra 	$L__BB0_13;
	add.s32 	%r33, %r39, %r3;
	mul.wide.u32 	%rd45, %r33, 4;
	add.s64 	%rd46, %rd2, %rd45;
	ld.global.f32 	%f58, [%rd46];
	mad.lo.s32 	%r34, %r39, %r18, %r2;
	mul.wide.s32 	%rd47, %r34, 4;
	add.s64 	%rd48, %rd1, %rd47;
	ld.global.f32 	%f59, [%rd48];
	fma.rn.f32 	%f67, %f58, %f59, %f67;
$L__BB0_13:
	mad.lo.s32 	%r35, %r18, %r1, %r2;
	cvta.to.global.u64 	%rd49, %rd6;
	mul.wide.s32 	%rd50, %r35, 4;
	add.s64 	%rd51, %rd49, %rd50;
	st.global.f32 	[%rd51], %f67;
$L__BB0_14:
	ret;

}
	// .globl	_Z15matmul_rec_sharPfS_S_iii
.visible .entry _Z15matmul_rec_sharPfS_S_iii(
	.param .u64 .ptr .align 1 _Z15matmul_rec_sharPfS_S_iii_param_0,
	.param .u64 .ptr .align 1 _Z15matmul_rec_sharPfS_S_iii_param_1,
	.param .u64 .ptr .align 1 _Z15matmul_rec_sharPfS_S_iii_param_2,
	.param .u32 _Z15matmul_rec_sharPfS_S_iii_param_3,
	.param .u32 _Z15matmul_rec_sharPfS_S_iii_param_4,
	.param .u32 _Z15matmul_rec_sharPfS_S_iii_param_5
)
{
	.reg .pred 	%p<11>;
	.reg .b32 	%r<114>;
	.reg .b32 	%f<359>;
	.reg .b64 	%rd<47>;
	// demoted variable
	.shared .align 4 .b8 _ZZ15matmul_rec_sharPfS_S_iiiE8B_shared[1024];
	// demoted variable
	.shared .align 4 .b8 _ZZ15matmul_rec_sharPfS_S_iiiE8C_shared[1024];
	ld.param.u64 	%rd2, [_Z15matmul_rec_sharPfS_S_iii_param_0];
	ld.param.u32 	%r33, [_Z15matmul_rec_sharPfS_S_iii_param_3];
	ld.param.u32 	%r34, [_Z15matmul_rec_sharPfS_S_iii_param_4];
	mov.u32 	%r35, %ctaid.y;
	shl.b32 	%r36, %r35, 4;
	mov.u32 	%r1, %tid.y;
	add.s32 	%r2, %r36, %r1;
	mov.u32 	%r37, %ctaid.x;
	shl.b32 	%r3, %r37, 4;
	mov.u32 	%r4, %tid.x;
	add.s32 	%r5, %r3, %r4;
	setp.ge.s32 	%p1, %r2, %r33;
	setp.ge.s32 	%p2, %r5, %r34;
	or.pred  	%p3, %p1, %p2;
	@%p3 bra 	$L__BB1_10;
	ld.param.u32 	%r100, [_Z15matmul_rec_sharPfS_S_iii_param_5];
	shr.s32 	%r38, %r100, 31;
	shr.u32 	%r39, %r38, 28;
	add.s32 	%r40, %r100, %r39;
	shr.s32 	%r6, %r40, 4;
	setp.lt.s32 	%p4, %r100, 16;
	@%p4 bra 	$L__BB1_10;
	ld.param.u32 	%r101, [_Z15matmul_rec_sharPfS_S_iii_param_5];
	mul.lo.s32 	%r42, %r101, %r2;
	add.s32 	%r43, %r42, %r5;
	cvta.to.global.u64 	%rd5, %rd2;
	mul.wide.s32 	%rd6, %r43, 4;
	add.s64 	%rd1, %rd5, %rd6;
	add.s32 	%r7, %r42, %r4;
	shl.b32 	%r44, %r1, 6;
	mov.u32 	%r45, _ZZ15matmul_rec_sharPfS_S_iiiE8B_shared;
	add.s32 	%r8, %r45, %r44;
	add.s32 	%r46, %r6, -1;
	setp.lt.u32 	%p5, %r46, 3;
	mov.f32 	%f357, 0f00000000;
	mov.b32 	%r113, 0;
	@%p5 bra 	$L__BB1_5;
	ld.param.u32 	%r102, [_Z15matmul_rec_sharPfS_S_iii_param_5];
	and.b32  	%r113, %r6, 134217724;
	neg.s32 	%r111, %r113;
	add.s32 	%r110, %r7, 32;
	add.s32 	%r48, %r1, 48;
	mad.lo.s32 	%r49, %r102, %r48, %r4;
	add.s32 	%r109, %r49, %r3;
	add.s32 	%r50, %r1, 32;
	mad.lo.s32 	%r51, %r102, %r50, %r4;
	add.s32 	%r108, %r51, %r3;
	add.s32 	%r52, %r1, 16;
	mad.lo.s32 	%r53, %r102, %r52, %r4;
	add.s32 	%r107, %r53, %r3;
	mad.lo.s32 	%r54, %r1, %r102, %r4;
	add.s32 	%r106, %r54, %r3;
	mov.f32 	%f357, 0f00000000;
$L__BB1_4:
	.pragma "nounroll";
	ld.param.u32 	%r103, [_Z15matmul_rec_sharPfS_S_iii_param_5];
	ld.param.u64 	%rd44, [_Z15matmul_rec_sharPfS_S_iii_param_2];
	ld.param.u64 	%rd41, [_Z15matmul_rec_sharPfS_S_iii_param_1];
	add.s32 	%r55, %r110, -32;
	cvta.to.global.u64 	%rd7, %rd41;
	mul.wide.u32 	%rd8, %r55, 4;
	add.s64 	%rd9, %rd7, %rd8;
	ld.global.f32 	%f8, [%rd9];
	shl.b32 	%r57, %r4, 2;
	add.s32 	%r58, %r8, %r57;
	st.shared.f32 	[%r58], %f8;
	cvta.to.global.u64 	%rd10, %rd44;
	mul.wide.u32 	%rd11, %r106, 4;
	add.s64 	%rd12, %rd10, %rd11;
	ld.global.f32 	%f9, [%rd12];
	mov.u32 	%r60, _ZZ15matmul_rec_sharPfS_S_iiiE8C_shared;
	add.s32 	%r61, %r60, %r57;
	add.s32 	%r62, %r61, %r44;
	st.shared.f32 	[%r62], %f9;
	bar.sync 	0;
	ld.shared.f32 	%f10, [%r8];
	ld.shared.f32 	%f11, [%r61];
	fma.rn.f32 	%f12, %f10, %f11, %f357;
	ld.shared.f32 	%f13, [%r8+4];
	ld.shared.f32 	%f14, [%r61+64];
	fma.rn.f32 	%f15, %f13, %f14, %f12;
	ld.shared.f32 	%f16, [%r8+8];
	ld.shared.f32 	%f17, [%r61+128];
	fma.rn.f32 	%f18, %f16, %f17, %f15;
	ld.shared.f32 	%f19, [%r8+12];
	ld.shared.f32 	%f20, [%r61+192];
	fma.rn.f32 	%f21, %f19, %f20, %f18;
	ld.shared.f32 	%f22, [%r8+16];
	ld.shared.f32 	%f23, [%r61+256];
	fma.rn.f32 	%f24, %f22, %f23, %f21;
	ld.shared.f32 	%f25, [%r8+20];
	ld.shared.f32 	%f26, [%r61+320];
	fma.rn.f32 	%f27, %f25, %f26, %f24;
	ld.shared.f32 	%f28, [%r8+24];
	ld.shared.f32 	%f29, [%r61+384];
	fma.rn.f32 	%f30, %f28, %f29, %f27;
	ld.shared.f32 	%f31, [%r8+28];
	ld.shared.f32 	%f32, [%r61+448];
	fma.rn.f32 	%f33, %f31, %f32, %f30;
	ld.shared.f32 	%f34, [%r8+32];
	ld.shared.f32 	%f35, [%r61+512];
	fma.rn.f32 	%f36, %f34, %f35, %f33;
	ld.shared.f32 	%f37, [%r8+36];
	ld.shared.f32 	%f38, [%r61+576];
	fma.rn.f32 	%f39, %f37, %f38, %f36;
	ld.shared.f32 	%f40, [%r8+40];
	ld.shared.f32 	%f41, [%r61+640];
	fma.rn.f32 	%f42, %f40, %f41, %f39;
	ld.shared.f32 	%f43, [%r8+44];
	ld.shared.f32 	%f44, [%r61+704];
	fma.rn.f32 	%f45, %f43, %f44, %f42;
	ld.shared.f32 	%f46, [%r8+48];
	ld.shared.f32 	%f47, [%r61+768];
	fma.rn.f32 	%f48, %f46, %f47, %f45;
	ld.shared.f32 	%f49, [%r8+52];
	ld.shared.f32 	%f50, [%r61+832];
	fma.rn.f32 	%f51, %f49, %f50, %f48;
	ld.shared.f32 	%f52, [%r8+56];
	ld.shared.f32 	%f53, [%r61+896];
	fma.rn.f32 	%f54, %f52, %f53, %f51;
	ld.shared.f32 	%f55, [%r8+60];
	ld.shared.f32 	%f56, [%r61+960];
	fma.rn.f32 	%f57, %f55, %f56, %f54;
	st.global.f32 	[%rd1], %f57;
	add.s32 	%r63, %r110, -16;
	mul.wide.u32 	%rd13, %r63, 4;
	add.s64 	%rd14, %rd7, %rd13;
	ld.global.f32 	%f58, [%rd14];
	st.shared.f32 	[%r58], %f58;
	mul.wide.u32 	%rd15, %r107, 4;
	add.s64 	%rd16, %rd10, %rd15;
	ld.global.f32 	%f59, [%rd16];
	st.shared.f32 	[%r62], %f59;
	bar.sync 	0;
	ld.shared.f32 	%f60, [%r8];
	ld.shared.f32 	%f61, [%r61];
	fma.rn.f32 	%f62, %f60, %f61, %f57;
	ld.shared.f32 	%f63, [%r8+4];
	ld.shared.f32 	%f64, [%r61+64];
	fma.rn.f32 	%f65, %f63, %f64, %f62;
	ld.shared.f32 	%f66, [%r8+8];
	ld.shared.f32 	%f67, [%r61+128];
	fma.rn.f32 	%f68, %f66, %f67, %f65;
	ld.shared.f32 	%f69, [%r8+12];
	ld.shared.f32 	%f70, [%r61+192];
	fma.rn.f32 	%f71, %f69, %f70, %f68;
	ld.shared.f32 	%f72, [%r8+16];
	ld.shared.f32 	%f73, [%r61+256];
	fma.rn.f32 	%f74, %f72, %f73, %f71;
	ld.shared.f32 	%f75, [%r8+20];
	ld.shared.f32 	%f76, [%r61+320];
	fma.rn.f32 	%f77, %f75, %f76, %f74;
	ld.shared.f32 	%f78, [%r8+24];
	ld.shared.f32 	%f79, [%r61+384];
	fma.rn.f32 	%f80, %f78, %f79, %f77;
	ld.shared.f32 	%f81, [%r8+28];
	ld.shared.f32 	%f82, [%r61+448];
	fma.rn.f32 	%f83, %f81, %f82, %f80;
	ld.shared.f32 	%f84, [%r8+32];
	ld.shared.f32 	%f85, [%r61+512];
	fma.rn.f32 	%f86, %f84, %f85, %f83;
	ld.shared.f32 	%f87, [%r8+36];
	ld.shared.f32 	%f88, [%r61+576];
	fma.rn.f32 	%f89, %f87, %f88, %f86;
	ld.shared.f32 	%f90, [%r8+40];
	ld.shared.f32 	%f91, [%r61+640];
	fma.rn.f32 	%f92, %f90, %f91, %f89;
	ld.shared.f32 	%f93, [%r8+44];
	ld.shared.f32 	%f94, [%r61+704];
	fma.rn.f32 	%f95, %f93, %f94, %f92;
	ld.shared.f32 	%f96, [%r8+48];
	ld.shared.f32 	%f97, [%r61+768];
	fma.rn.f32 	%f98, %f96, %f97, %f95;
	ld.shared.f32 	%f99, [%r8+52];
	ld.shared.f32 	%f100, [%r61+832];
	fma.rn.f32 	%f101, %f99, %f100, %f98;
	ld.shared.f32 	%f102, [%r8+56];
	ld.shared.f32 	%f103, [%r61+896];
	fma.rn.f32 	%f104, %f102, %f103, %f101;
	ld.shared.f32 	%f105, [%r8+60];
	ld.shared.f32 	%f106, [%r61+960];
	fma.rn.f32 	%f107, %f105, %f106, %f104;
	st.global.f32 	[%rd1], %f107;
	add.s32 	%r64, %r110, 16;
	mul.wide.u32 	%rd17, %r110, 4;
	add.s64 	%rd18, %rd7, %rd17;
	ld.global.f32 	%f108, [%rd18];
	st.shared.f32 	[%r58], %f108;
	mul.wide.u32 	%rd19, %r108, 4;
	add.s64 	%rd20, %rd10, %rd19;
	ld.global.f32 	%f109, [%rd20];
	st.shared.f32 	[%r62], %f109;
	bar.sync 	0;
	ld.shared.f32 	%f110, [%r8];
	ld.shared.f32 	%f111, [%r61];
	fma.rn.f32 	%f112, %f110, %f111, %f107;
	ld.shared.f32 	%f113, [%r8+4];
	ld.shared.f32 	%f114, [%r61+64];
	fma.rn.f32 	%f115, %f113, %f114, %f112;
	ld.shared.f32 	%f116, [%r8+8];
	ld.shared.f32 	%f117, [%r61+128];
	fma.rn.f32 	%f118, %f116, %f117, %f115;
	ld.shared.f32 	%f119, [%r8+12];
	ld.shared.f32 	%f120, [%r61+192];
	fma.rn.f32 	%f121, %f119, %f120, %f118;
	ld.shared.f32 	%f122, [%r8+16];
	ld.shared.f32 	%f123, [%r61+256];
	fma.rn.f32 	%f124, %f122, %f123, %f121;
	ld.shared.f32 	%f125, [%r8+20];
	ld.shared.f32 	%f126, [%r61+320];
	fma.rn.f32 	%f127, %f125, %f126, %f124;
	ld.shared.f32 	%f128, [%r8+24];
	ld.shared.f32 	%f129, [%r61+384];
	fma.rn.f32 	%f130, %f128, %f129, %f127;
	ld.shared.f32 	%f131, [%r8+28];
	ld.shared.f32 	%f132, [%r61+448];
	fma.rn.f32 	%f133, %f131, %f132, %f130;
	ld.shared.f32 	%f134, [%r8+32];
	ld.shared.f32 	%f135, [%r61+512];
	fma.rn.f32 	%f136, %f134, %f135, %f133;
	ld.shared.f32 	%f137, [%r8+36];
	ld.shared.f32 	%f138, [%r61+576];
	fma.rn.f32 	%f139, %f137, %f138, %f136;
	ld.shared.f32 	%f140, [%r8+40];
	ld.shared.f32 	%f141, [%r61+640];
	fma.rn.f32 	%f142, %f140, %f141, %f139;
	ld.shared.f32 	%f143, [%r8+44];
	ld.shared.f32 	%f144, [%r61+704];
	fma.rn.f32 	%f145, %f143, %f144, %f142;
	ld.shared.f32 	%f146, [%r8+48];
	ld.shared.f32 	%f147, [%r61+768];
	fma.rn.f32 	%f148, %f146, %f147, %f145;
	ld.shared.f32 	%f149, [%r8+52];
	ld.shared.f32 	%f150, [%r61+832];
	fma.rn.f32 	%f151, %f149, %f150, %f148;
	ld.shared.f32 	%f152, [%r8+56];
	ld.shared.f32 	%f153, [%r61+896];
	fma.rn.f32 	%f154, %f152, %f153, %f151;
	ld.shared.f32 	%f155, [%r8+60];
	ld.shared.f32 	%f156, [%r61+960];
	fma.rn.f32 	%f157, %f155, %f156, %f154;
	st.global.f32 	[%rd1], %f157;
	mul.wide.u32 	%rd21, %r64, 4;
	add.s64 	%rd22, %rd7, %rd21;
	ld.global.f32 	%f158, [%rd22];
	st.shared.f32 	[%r58], %f158;
	mul.wide.u32 	%rd23, %r109, 4;
	add.s64 	%rd24, %rd10, %rd23;
	ld.global.f32 	%f159, [%rd24];
	st.shared.f32 	[%r62], %f159;
	bar.sync 	0;
	ld.shared.f32 	%f160, [%r8];
	ld.shared.f32 	%f161, [%r61];
	fma.rn.f32 	%f162, %f160, %f161, %f157;
	ld.shared.f32 	%f163, [%r8+4];
	ld.shared.f32 	%f164, [%r61+64];
	fma.rn.f32 	%f165, %f163, %f164, %f162;
	ld.shared.f32 	%f166, [%r8+8];
	ld.shared.f32 	%f167, [%r61+128];
	fma.rn.f32 	%f168, %f166, %f167, %f165;
	ld.shared.f32 	%f169, [%r8+12];
	ld.shared.f32 	%f170, [%r61+192];
	fma.rn.f32 	%f171, %f169, %f170, %f168;
	ld.shared.f32 	%f172, [%r8+16];
	ld.shared.f32 	%f173, [%r61+256];
	fma.rn.f32 	%f174, %f172, %f173, %f171;
	ld.shared.f32 	%f175, [%r8+20];
	ld.shared.f32 	%f176, [%r61+320];
	fma.rn.f32 	%f177, %f175, %f176, %f174;
	ld.shared.f32 	%f178, [%r8+24];
	ld.shared.f32 	%f179, [%r61+384];
	fma.rn.f32 	%f180, %f178, %f179, %f177;
	ld.shared.f32 	%f181, [%r8+28];
	ld.shared.f32 	%f182, [%r61+448];
	fma.rn.f32 	%f183, %f181, %f182, %f180;
	ld.shared.f32 	%f184, [%r8+32];
	ld.shared.f32 	%f185, [%r61+512];
	fma.rn.f32 	%f186, %f184, %f185, %f183;
	ld.shared.f32 	%f187, [%r8+36];
	ld.shared.f32 	%f188, [%r61+576];
	fma.rn.f32 	%f189, %f187, %f188, %f186;
	ld.shared.f32 	%f190, [%r8+40];
	ld.shared.f32 	%f191, [%r61+640];
	fma.rn.f32 	%f192, %f190, %f191, %f189;
	ld.shared.f32 	%f193, [%r8+44];
	ld.shared.f32 	%f194, [%r61+704];
	fma.rn.f32 	%f195, %f193, %f194, %f192;
	ld.shared.f32 	%f196, [%r8+48];
	ld.shared.f32 	%f197, [%r61+768];
	fma.rn.f32 	%f198, %f196, %f197, %f195;
	ld.shared.f32 	%f199, [%r8+52];
	ld.shared.f32 	%f200, [%r61+832];
	fma.rn.f32 	%f201, %f199, %f200, %f198;
	ld.shared.f32 	%f202, [%r8+56];
	ld.shared.f32 	%f203, [%r61+896];
	fma.rn.f32 	%f204, %f202, %f203, %f201;
	ld.shared.f32 	%f205, [%r8+60];
	ld.shared.f32 	%f206, [%r61+960];
	fma.rn.f32 	%f357, %f205, %f206, %f204;
	st.global.f32 	[%rd1], %f357;
	add.s32 	%r111, %r111, 4;
	add.s32 	%r110, %r110, 64;
	shl.b32 	%r65, %r103, 6;
	add.s32 	%r109, %r109, %r65;
	add.s32 	%r108, %r108, %r65;
	add.s32 	%r107, %r107, %r65;
	add.s32 	%r106, %r106, %r65;
	setp.ne.s32 	%p6, %r111, 0;
	@%p6 bra 	$L__BB1_4;
$L__BB1_5:
	and.b32  	%r29, %r6, 3;
	setp.eq.s32 	%p7, %r29, 0;
	@%p7 bra 	$L__BB1_10;
	setp.eq.s32 	%p8, %r29, 1;
	@%p8 bra 	$L__BB1_8;
	ld.param.u32 	%r104, [_Z15matmul_rec_sharPfS_S_iii_param_5];
	ld.param.u64 	%rd45, [_Z15matmul_rec_sharPfS_S_iii_param_2];
	ld.param.u64 	%rd42, [_Z15matmul_rec_sharPfS_S_iii_param_1];
	shl.b32 	%r66, %r113, 4;
	mad.lo.s32 	%r71, %r104, %r2, %r4;
	add.s32 	%r72, %r71, %r66;
	cvta.to.global.u64 	%rd25, %rd42;
	mul.wide.u32 	%rd26, %r72, 4;
	add.s64 	%rd27, %rd25, %rd26;
	ld.global.f32 	%f207, [%rd27];
	shl.b32 	%r73, %r4, 2;
	add.s32 	%r74, %r8, %r73;
	st.shared.f32 	[%r74], %f207;
	add.s32 	%r75, %r66, %r1;
	mad.lo.s32 	%r76, %r75, %r104, %r5;
	cvta.to.global.u64 	%rd28, %rd45;
	mul.wide.u32 	%rd29, %r76, 4;
	add.s64 	%rd30, %rd28, %rd29;
	ld.global.f32 	%f208, [%rd30];
	mov.u32 	%r78, _ZZ15matmul_rec_sharPfS_S_iiiE8C_shared;
	add.s32 	%r79, %r78, %r73;
	add.s32 	%r80, %r79, %r44;
	st.shared.f32 	[%r80], %f208;
	bar.sync 	0;
	ld.shared.f32 	%f209, [%r8];
	ld.shared.f32 	%f210, [%r79];
	fma.rn.f32 	%f211, %f209, %f210, %f357;
	ld.shared.f32 	%f212, [%r8+4];
	ld.shared.f32 	%f213, [%r79+64];
	fma.rn.f32 	%f214, %f212, %f213, %f211;
	ld.shared.f32 	%f215, [%r8+8];
	ld.shared.f32 	%f216, [%r79+128];
	fma.rn.f32 	%f217, %f215, %f216, %f214;
	ld.shared.f32 	%f218, [%r8+12];
	ld.shared.f32 	%f219, [%r79+192];
	fma.rn.f32 	%f220, %f218, %f219, %f217;
	ld.shared.f32 	%f221, [%r8+16];
	ld.shared.f32 	%f222, [%r79+256];
	fma.rn.f32 	%f223, %f221, %f222, %f220;
	ld.shared.f32 	%f224, [%r8+20];
	ld.shared.f32 	%f225, [%r79+320];
	fma.rn.f32 	%f226, %f224, %f225, %f223;
	ld.shared.f32 	%f227, [%r8+24];
	ld.shared.f32 	%f228, [%r79+384];
	fma.rn.f32 	%f229, %f227, %f228, %f226;
	ld.shared.f32 	%f230, [%r8+28];
	ld.shared.f32 	%f231, [%r79+448];
	fma.rn.f32 	%f232, %f230, %f231, %f229;
	ld.shared.f32 	%f233, [%r8+32];
	ld.shared.f32 	%f234, [%r79+512];
	fma.rn.f32 	%f235, %f233, %f234, %f232;
	ld.shared.f32 	%f236, [%r8+36];
	ld.shared.f32 	%f237, [%r79+576];
	fma.rn.f32 	%f238, %f236, %f237, %f235;
	ld.shared.f32 	%f239, [%r8+40];
	ld.shared.f32 	%f240, [%r79+640];
	fma.rn.f32 	%f241, %f239, %f240, %f238;
	ld.shared.f32 	%f242, [%r8+44];
	ld.shared.f32 	%f243, [%r79+704];
	fma.rn.f32 	%f244, %f242, %f243, %f241;
	ld.shared.f32 	%f245, [%r8+48];
	ld.shared.f32 	%f246, [%r79+768];
	fma.rn.f32 	%f247, %f245, %f246, %f244;
	ld.shared.f32 	%f248, [%r8+52];
	ld.shared.f32 	%f249, [%r79+832];
	fma.rn.f32 	%f250, %f248, %f249, %f247;
	ld.shared.f32 	%f251, [%r8+56];
	ld.shared.f32 	%f252, [%r79+896];
	fma.rn.f32 	%f253, %f251, %f252, %f250;
	ld.shared.f32 	%f254, [%r8+60];
	ld.shared.f32 	%f255, [%r79+960];
	fma.rn.f32 	%f256, %f254, %f255, %f253;
	st.global.f32 	[%rd1], %f256;
	add.s32 	%r81, %r72, 16;
	mul.wide.u32 	%rd31, %r81, 4;
	add.s64 	%rd32, %rd25, %rd31;
	ld.global.f32 	%f257, [%rd32];
	st.shared.f32 	[%r74], %f257;
	add.s32 	%r82, %r75, 16;
	mad.lo.s32 	%r83, %r82, %r104, %r5;
	mul.wide.u32 	%rd33, %r83, 4;
	add.s64 	%rd34, %rd28, %rd33;
	ld.global.f32 	%f258, [%rd34];
	st.shared.f32 	[%r80], %f258;
	bar.sync 	0;
	ld.shared.f32 	%f259, [%r8];
	ld.shared.f32 	%f260, [%r79];
	fma.rn.f32 	%f261, %f259, %f260, %f256;
	ld.shared.f32 	%f262, [%r8+4];
	ld.shared.f32 	%f263, [%r79+64];
	fma.rn.f32 	%f264, %f262, %f263, %f261;
	ld.shared.f32 	%f265, [%r8+8];
	ld.shared.f32 	%f266, [%r79+128];
	fma.rn.f32 	%f267, %f265, %f266, %f264;
	ld.shared.f32 	%f268, [%r8+12];
	ld.shared.f32 	%f269, [%r79+192];
	fma.rn.f32 	%f270, %f268, %f269, %f267;
	ld.shared.f32 	%f271, [%r8+16];
	ld.shared.f32 	%f272, [%r79+256];
	fma.rn.f32 	%f273, %f271, %f272, %f270;
	ld.shared.f32 	%f274, [%r8+20];
	ld.shared.f32 	%f275, [%r79+320];
	fma.rn.f32 	%f276, %f274, %f275, %f273;
	ld.shared.f32 	%f277, [%r8+24];
	ld.shared.f32 	%f278, [%r79+384];
	fma.rn.f32 	%f279, %f277, %f278, %f276;
	ld.shared.f32 	%f280, [%r8+28];
	ld.shared.f32 	%f281, [%r79+448];
	fma.rn.f32 	%f282, %f280, %f281, %f279;
	ld.shared.f32 	%f283, [%r8+32];
	ld.shared.f32 	%f284, [%r79+512];
	fma.rn.f32 	%f285, %f283, %f284, %f282;
	ld.shared.f32 	%f286, [%r8+36];
	ld.shared.f32 	%f287, [%r79+576];
	fma.rn.f32 	%f288, %f286, %f287, %f285;
	ld.shared.f32 	%f289, [%r8+40];
	ld.shared.f32 	%f290, [%r79+640];
	fma.rn.f32 	%f291, %f289, %f290, %f288;
	ld.shared.f32 	%f292, [%r8+44];
	ld.shared.f32 	%f293, [%r79+704];
	fma.rn.f32 	%f294, %f292, %f293, %f291;
	ld.shared.f32 	%f295, [%r8+48];
	ld.shared.f32 	%f296, [%r79+768];
	fma.rn.f32 	%f297, %f295, %f296, %f294;
	ld.shared.f32 	%f298, [%r8+52];
	ld.shared.f32 	%f299, [%r79+832];
	fma.rn.f32 	%f300, %f298, %f299, %f297;
	ld.shared.f32 	%f301, [%r8+56];
	ld.shared.f32 	%f302, [%r79+896];
	fma.rn.f32 	%f303, %f301, %f302, %f300;
	ld.shared.f32 	%f304, [%r8+60];
	ld.shared.f32 	%f305, [%r79+960];
	fma.rn.f32 	%f357, %f304, %f305, %f303;
	st.global.f32 	[%rd1], %f357;
	add.s32 	%r113, %r113, 2;
$L__BB1_8:
	and.b32  	%r84, %r6, 1;
	setp.eq.b32 	%p9, %r84, 1;
	not.pred 	%p10, %p9;
	@%p10 bra 	$L__BB1_10;
	ld.param.u32 	%r105, [_Z15matmul_rec_sharPfS_S_iii_param_5];
	ld.param.u64 	%rd46, [_Z15matmul_rec_sharPfS_S_iii_param_2];
	ld.param.u64 	%rd43, [_Z15matmul_rec_sharPfS_S_iii_param_1];
	shl.b32 	%r85, %r113, 4;
	mad.lo.s32 	%r90, %r105, %r2, %r4;
	add.s32 	%r91, %r90, %r85;
	cvta.to.global.u64 	%rd35, %rd43;
	mul.wide.u32 	%rd36, %r91, 4;
	add.s64 	%rd37, %rd35, %rd36;
	ld.global.f32 	%f306, [%rd37];
	shl.b32 	%r92, %r4, 2;
	add.s32 	%r93, %r8, %r92;
	st.shared.f32 	[%r93], %f306;
	add.s32 	%r94, %r85, %r1;
	mad.lo.s32 	%r95, %r94, %r105, %r5;
	cvta.to.global.u64 	%rd38, %rd46;
	mul.wide.u32 	%rd39, %r95, 4;
	add.s64 	%rd40, %rd38, %rd39;
	ld.global.f32 	%f307, [%rd40];
	shl.b32 	%r96, %r1, 6;
	mov.u32 	%r97, _ZZ15matmul_rec_sharPfS_S_iiiE8C_shared;
	add.s32 	%r98, %r97, %r92;
	add.s32 	%r99, %r98, %r96;
	st.shared.f32 	[%r99], %f307;
	bar.sync 	0;
	ld.shared.f32 	%f308, [%r8];
	ld.shared.f32 	%f309, [%r98];
	fma.rn.f32 	%f310, %f308, %f309, %f357;
	ld.shared.f32 	%f311, [%r8+4];
	ld.shared.f32 	%f312, [%r98+64];
	fma.rn.f32 	%f313, %f311, %f312, %f310;
	ld.shared.f32 	%f314, [%r8+8];
	ld.shared.f32 	%f315, [%r98+128];
	fma.rn.f32 	%f316, %f314, %f315, %f313;
	ld.shared.f32 	%f317, [%r8+12];
	ld.shared.f32 	%f318, [%r98+192];
	fma.rn.f32 	%f319, %f317, %f318, %f316;
	ld.shared.f32 	%f320, [%r8+16];
	ld.shared.f32 	%f321, [%r98+256];
	fma.rn.f32 	%f322, %f320, %f321, %f319;
	ld.shared.f32 	%f323, [%r8+20];
	ld.shared.f32 	%f324, [%r98+320];
	fma.rn.f32 	%f325, %f323, %f324, %f322;
	ld.shared.f32 	%f326, [%r8+24];
	ld.shared.f32 	%f327, [%r98+384];
	fma.rn.f32 	%f328, %f326, %f327, %f325;
	ld.shared.f32 	%f329, [%r8+28];
	ld.shared.f32 	%f330, [%r98+448];
	fma.rn.f32 	%f331, %f329, %f330, %f328;
	ld.shared.f32 	%f332, [%r8+32];
	ld.shared.f32 	%f333, [%r98+512];
	fma.rn.f32 	%f334, %f332, %f333, %f331;
	ld.shared.f32 	%f335, [%r8+36];
	ld.shared.f32 	%f336, [%r98+576];
	fma.rn.f32 	%f337, %f335, %f336, %f334;
	ld.shared.f32 	%f338, [%r8+40];
	ld.shared.f32 	%f339, [%r98+640];
	fma.rn.f32 	%f340, %f338, %f339, %f337;
	ld.shared.f32 	%f341, [%r8+44];
	ld.shared.f32 	%f342, [%r98+704];
	fma.rn.f32 	%f343, %f341, %f342, %f340;
	ld.shared.f32 	%f344, [%r8+48];
	ld.shared.f32 	%f345, [%r98+768];
	fma.rn.f32 	%f346, %f344, %f345, %f343;
	ld.shared.f32 	%f347, [%r8+52];
	ld.shared.f32 	%f348, [%r98+832];
	fma.rn.f32 	%f349, %f347, %f348, %f346;
	ld.shared.f32 	%f350, [%r8+56];
	ld.shared.f32 	%f351, [%r98+896];
	fma.rn.f32 	%f352, %f350, %f351, %f349;
	ld.shared.f32 	%f353, [%r8+60];
	ld.shared.f32 	%f354, [%r98+960];
	fma.rn.f32 	%f355, %f353, %f354, %f352;
	st.global.f32 	[%rd1], %f355;
$L__BB1_10:
	ret;

}


// ===== COMPILED SASS (sm_100) =====

	.target	sm_100

	.elftype	@"ET_EXEC"


//--------------------- .note.nv.tkinfo           --------------------------
	.section	.note.nv.tkinfo,"",@"SHT_NOTE"
	.sectionflags	@"SHF_NOTE_NV_TKINFO"
	.tkinfo
        /*0018*/ 	.word	0x00000002
        /*0030*/ 	.string	""
        /*0030*/ 	.string	"ptxas"
        /*0030*/ 	.string	"Cuda compilation tools, release 13.0, V13.0.88"
        /*0030*/ 	.string	"Build cuda_13.0.r13.0/compiler.36424714_0"
        /*0030*/ 	.string	"-arch sm_100 -m 64 "



//--------------------- .note.nv.cuinfo           --------------------------
	.section	.note.nv.cuinfo,"",@"SHT_NOTE"
	.sectionflags	@"SHF_NOTE_NV_CUINFO"
        /*0018*/ 	.short	0x0002
        /*001a*/ 	.short	0x0064
        /*001c*/ 	.short	0x0082
	.zero		2


//--------------------- .nv.info                  --------------------------
	.section	.nv.info,"",@"SHT_CUDA_INFO"
	.align	4


	//----- nvinfo : EIATTR_REGCOUNT
	.align		4
        /*0000*/ 	.byte	0x04, 0x2f
        /*0002*/ 	.short	(.L_1 - .L_0)
	.align		4
.L_0:
        /*0004*/ 	.word	index@(_Z15matmul_rec_globPfS_S_iii)
        /*0008*/ 	.word	0x00000020


	//----- nvinfo : EIATTR_FRAME_SIZE
	.align		4
.L_1:
        /*000c*/ 	.byte	0x04, 0x11
        /*000e*/ 	.short	(.L_3 - .L_2)
	.align		4
.L_2:
        /*0010*/ 	.word	index@(_Z15matmul_rec_globPfS_S_iii)
        /*0014*/ 	.word	0x00000000


	//----- nvinfo : EIATTR_REGCOUNT
	.align		4
.L_3:
        /*0018*/ 	.byte	0x04, 0x2f
        /*001a*/ 	.short	(.L_5 - .L_4)
	.align		4
.L_4:
        /*001c*/ 	.word	index@(_Z15matmul_rec_sharPfS_S_iii)
        /*0020*/ 	.word	0x00000028


	//----- nvinfo : EIATTR_FRAME_SIZE
	.align		4
.L_5:
        /*0024*/ 	.byte	0x04, 0x11
        /*0026*/ 	.short	(.L_7 - .L_6)
	.align		4
.L_6:
        /*0028*/ 	.word	index@(_Z15matmul_rec_sharPfS_S_iii)
        /*002c*/ 	.word	0x00000000


	//----- nvinfo : EIATTR_MIN_STACK_SIZE
	.align		4
.L_7:
        /*0030*/ 	.byte	0x04, 0x12
        /*0032*/ 	.short	(.L_9 - .L_8)
	.align		4
.L_8:
        /*0034*/ 	.word	index@(_Z15matmul_rec_sharPfS_S_iii)
        /*0038*/ 	.word	0x00000000


	//----- nvinfo : EIATTR_MIN_STACK_SIZE
	.align		4
.L_9:
        /*003c*/ 	.byte	0x04, 0x12
        /*003e*/ 	.short	(.L_11 - .L_10)
	.align		4
.L_10:
        /*0040*/ 	.word	index@(_Z15matmul_rec_globPfS_S_iii)
        /*0044*/ 	.word	0x00000000
.L_11:


//--------------------- .nv.compat                --------------------------
	.section	.nv.compat,"",@"SHT_CUDA_COMPAT_INFO"
	.align	4
        /*0000*/ 	.byte	0x02, 0x09, 0x00, 0x00, 0x02, 0x02, 0x01, 0x00, 0x02, 0x05, 0x05, 0x00, 0x03, 0x07, 0x01, 0x01
        /*0010*/ 	.byte	0x02, 0x03, 0x00, 0x00, 0x02, 0x06, 0x01, 0x00, 0x04, 0x0b, 0x08, 0x00, 0x09, 0x00, 0x00, 0x00
        /*0020*/ 	.byte	0x00, 0x00, 0x00, 0x00


//--------------------- .nv.info._Z15matmul_rec_sharPfS_S_iii --------------------------
	.section	.nv.info._Z15matmul_rec_sharPfS_S_iii,"",@"SHT_CUDA_INFO"
	.sectionflags	@""
	.align	4


	//----- nvinfo : EIATTR_CUDA_API_VERSION
	.align		4
        /*0000*/ 	.byte	0x04, 0x37
        /*0002*/ 	.short	(.L_13 - .L_12)
.L_12:
        /*0004*/ 	.word	0x00000082


	//----- nvinfo : EIATTR_KPARAM_INFO
	.align		4
.L_13:
        /*0008*/ 	.byte	0x04, 0x17
        /*000a*/ 	.short	(.L_15 - .L_14)
.L_14:
        /*000c*/ 	.word	0x00000000
        /*0010*/ 	.short	0x0005
        /*0012*/ 	.short	0x0020
        /*0014*/ 	.byte	0x00, 0xf0, 0x11, 0x00


	//----- nvinfo : EIATTR_KPARAM_INFO
	.align		4
.L_15:
        /*0018*/ 	.byte	0x04, 0x17
        /*001a*/ 	.short	(.L_17 - .L_16)
.L_16:
        /*001c*/ 	.word	0x00000000
        /*0020*/ 	.short	0x0004
        /*0022*/ 	.short	0x001c
        /*0024*/ 	.byte	0x00, 0xf0, 0x11, 0x00


	//----- nvinfo : EIATTR_KPARAM_INFO
	.align		4
.L_17:
        /*0028*/ 	.byte	0x04, 0x17
        /*002a*/ 	.short	(.L_19 - .L_18)
.L_18:
        /*002c*/ 	.word	0x00000000
        /*0030*/ 	.short	0x0003
        /*0032*/ 	.short	0x0018
        /*0034*/ 	.byte	0x00, 0xf0, 0x11, 0x00


	//----- nvinfo : EIATTR_KPARAM_INFO
	.align		4
.L_19:
        /*0038*/ 	.byte	0x04, 0x17
        /*003a*/ 	.short	(.L_21 - .L_20)
.L_20:
        /*003c*/ 	.word	0x00000000
        /*0040*/ 	.short	0x0002
        /*0042*/ 	.short	0x0010
        /*0044*/ 	.byte	0x00, 0xf5, 0x21, 0x00


	//----- nvinfo : EIATTR_KPARAM_INFO
	.align		4
.L_21:
        /*0048*/ 	.byte	0x04, 0x17
        /*004a*/ 	.short	(.L_23 - .L_22)
.L_22:
        /*004c*/ 	.word	0x00000000
        /*0050*/ 	.short	0x0001
        /*0052*/ 	.short	0x0008
        /*0054*/ 	.byte	0x00, 0xf5, 0x21, 0x00


	//----- nvinfo : EIATTR_KPARAM_INFO
	.align		4
.L_23:
        /*0058*/ 	.byte	0x04, 0x17
        /*005a*/ 	.short	(.L_25 - .L_24)
.L_24:
        /*005c*/ 	.word	0x00000000
        /*0060*/ 	.short	0x0000
        /*0062*/ 	.short	0x0000
        /*0064*/ 	.byte	0x00, 0xf5, 0x21, 0x00


	//----- nvinfo : EIATTR_SPARSE_MMA_MASK
	.align		4
.L_25:
        /*0068*/ 	.byte	0x03, 0x50
        /*006a*/ 	.short	0x0000


	//----- nvinfo : EIATTR_MAXREG_COUNT
	.align		4
        /*006c*/ 	.byte	0x03, 0x1b
        /*006e*/ 	.short	0x00ff


	//----- nvinfo : EIATTR_NUM_BARRIERS
	.align		4
        /*0070*/ 	.byte	0x02, 0x4c
        /*0072*/ 	.byte	0x01
	.zero		1


	//----- nvinfo : EIATTR_MERCURY_ISA_VERSION
	.align		4
        /*0074*/ 	.byte	0x03, 0x5f
        /*0076*/ 	.short	0x0101


	//----- nvinfo : EIATTR_VRC_CTA_INIT_COUNT
	.align		4
        /*0078*/ 	.byte	0x02, 0x4a
	.zero		1
	.zero		1


	//----- nvinfo : EIATTR_EXIT_INSTR_OFFSETS
	.align		4
        /*007c*/ 	.byte	0x04, 0x1c
        /*007e*/ 	.short	(.L_27 - .L_26)


	//   ....[0]....
.L_26:
        /*0080*/ 	.word	0x000000a0


	//   ....[1]....
        /*0084*/ 	.word	0x000000d0


	//   ....[2]....
        /*0088*/ 	.word	0x00000f40


	//   ....[3]....
        /*008c*/ 	.word	0x000015f0


	//   ....[4]....
        /*0090*/ 	.word	0x00001960


	//----- nvinfo : EIATTR_CBANK_PARAM_SIZE
	.align		4
.L_27:
        /*0094*/ 	.byte	0x03, 0x19
        /*0096*/ 	.short	0x0024


	//----- nvinfo : EIATTR_PARAM_CBANK
	.align		4
        /*0098*/ 	.byte	0x04, 0x0a
        /*009a*/ 	.short	(.L_29 - .L_28)
	.align		4
.L_28:
        /*009c*/ 	.word	index@(.nv.constant0._Z15matmul_rec_sharPfS_S_iii)
        /*00a0*/ 	.short	0x0380
        /*00a2*/ 	.short	0x0024


	//----- nvinfo : EIATTR_SW_WAR
	.align		4
.L_29:
        /*00a4*/ 	.byte	0x04, 0x36
        /*00a6*/ 	.short	(.L_31 - .L_30)
.L_30:
        /*00a8*/ 	.word	0x00000008
.L_31:


//--------------------- .nv.info._Z15matmul_rec_globPfS_S_iii --------------------------
	.section	.nv.info._Z15matmul_rec_globPfS_S_iii,"",@"SHT_CUDA_INFO"
	.sectionflags	@""
	.align	4


	//----- nvinfo : EIATTR_CUDA_API_VERSION
	.align		4
        /*0000*/ 	.byte	0x04, 0x37
        /*0002*/ 	.short	(.L_33 - .L_32)
.L_32:
        /*0004*/ 	.word	0x00000082


	//----- nvinfo : EIATTR_KPARAM_INFO
	.align		4
.L_33:
        /*0008*/ 	.byte	0x04, 0x17
        /*000a*/ 	.short	(.L_35 - .L_34)
.L_34:
        /*000c*/ 	.word	0x00000000
        /*0010*/ 	.short	0x0005
        /*0012*/ 	.short	0x0020
        /*0014*/ 	.byte	0x00, 0xf0, 0x11, 0x00


	//----- nvinfo : EIATTR_KPARAM_INFO
	.align		4
.L_35:
        /*0018*/ 	.byte	0x04, 0x17
        /*001a*/ 	.short	(.L_37 - .L_36)
.L_36:
        /*001c*/ 	.word	0x00000000
        /*0020*/ 	.short	0x0004
        /*0022*/ 	.short	0x001c
        /*0024*/ 	.byte	0x00, 0xf0, 0x11, 0x00


	//----- nvinfo : EIATTR_KPARAM_INFO
	.align		4
.L_37:
        /*0028*/ 	.byte	0x04, 0x17
        /*002a*/ 	.short	(.L_39 - .L_38)
.L_38:
        /*002c*/ 	.word	0x00000000
        /*0030*/ 	.short	0x0003
        /*0032*/ 	.short	0x0018
        /*0034*/ 	.byte	0x00, 0xf0, 0x11, 0x00


	//----- nvinfo : EIATTR_KPARAM_INFO
	.align		4
.L_39:
        /*0038*/ 	.byte	0x04, 0x17
        /*003a*/ 	.short	(.L_41 - .L_40)
.L_40:
        /*003c*/ 	.word	0x00000000
        /*0040*/ 	.short	0x0002
        /*0042*/ 	.short	0x0010
        /*0044*/ 	.byte	0x00, 0xf5, 0x21, 0x00


	//----- nvinfo : EIATTR_KPARAM_INFO
	.align		4
.L_41:
        /*0048*/ 	.byte	0x04, 0x17
        /*004a*/ 	.short	(.L_43 - .L_42)
.L_42:
        /*004c*/ 	.word	0x00000000
        /*0050*/ 	.short	0x0001
        /*0052*/ 	.short	0x0008
        /*0054*/ 	.byte	0x00, 0xf5, 0x21, 0x00


	//----- nvinfo : EIATTR_KPARAM_INFO
	.align		4
.L_43:
        /*0058*/ 	.byte	0x04, 0x17
        /*005a*/ 	.short	(.L_45 - .L_44)
.L_44:
        /*005c*/ 	.word	0x00000000
        /*0060*/ 	.short	0x0000
        /*0062*/ 	.short	0x0000
        /*0064*/ 	.byte	0x00, 0xf5, 0x21, 0x00


	//----- nvinfo : EIATTR_SPARSE_MMA_MASK
	.align		4
.L_45:
        /*0068*/ 	.byte	0x03, 0x50
        /*006a*/ 	.short	0x0000


	//----- nvinfo : EIATTR_MAXREG_COUNT
	.align		4
        /*006c*/ 	.byte	0x03, 0x1b
        /*006e*/ 	.short	0x00ff


	//----- nvinfo : EIATTR_MERCURY_ISA_VERSION
	.align		4
        /*0070*/ 	.byte	0x03, 0x5f
        /*0072*/ 	.short	0x0101


	//----- nvinfo : EIATTR_VRC_CTA_INIT_COUNT
	.align		4
        /*0074*/ 	.byte	0x02, 0x4a
	.zero		1
	.zero		1


	//----- nvinfo : EIATTR_EXIT_INSTR_OFFSETS
	.align		4
        /*0078*/ 	.byte	0x04, 0x1c
        /*007a*/ 	.short	(.L_47 - .L_46)


	//   ....[0]....
.L_46:
        /*007c*/ 	.word	0x000000c0


	//   ....[1]....
        /*0080*/ 	.word	0x000008e0


	//----- nvinfo : EIATTR_CBANK_PARAM_SIZE
	.align		4
.L_47:
        /*0084*/ 	.byte	0x03, 0x19
        /*0086*/ 	.short	0x0024


	//----- nvinfo : EIATTR_PARAM_CBANK
	.align		4
        /*0088*/ 	.byte	0x04, 0x0a
        /*008a*/ 	.short	(.L_49 - .L_48)
	.align		4
.L_48:
        /*008c*/ 	.word	index@(.nv.constant0._Z15matmul_rec_globPfS_S_iii)
        /*0090*/ 	.short	0x0380
        /*0092*/ 	.short	0x0024


	//----- nvinfo : EIATTR_SW_WAR
	.align		4
.L_49:
        /*0094*/ 	.byte	0x04, 0x36
        /*0096*/ 	.short	(.L_51 - .L_50)
.L_50:
        /*0098*/ 	.word	0x00000008
.L_51:


//--------------------- .nv.callgraph             --------------------------
	.section	.nv.callgraph,"",@"SHT_CUDA_CALLGRAPH"
	.align	4
	.sectionentsize	8
	.align		4
        /*0000*/ 	.word	0x00000000
	.align		4
        /*0004*/ 	.word	0xffffffff
	.align		4
        /*0008*/ 	.word	0x00000000
	.align		4
        /*000c*/ 	.word	0xfffffffe
	.align		4
        /*0010*/ 	.word	0x00000000
	.align		4
        /*0014*/ 	.word	0xfffffffd
	.align		4
        /*0018*/ 	.word	0x00000000
	.align		4
        /*001c*/ 	.word	0xfffffffc


//--------------------- .text._Z15matmul_rec_sharPfS_S_iii --------------------------
	.section	.text._Z15matmul_rec_sharPfS_S_iii,"ax",@progbits
	.align	128
        .global         _Z15matmul_rec_sharPfS_S_iii
        .type           _Z15matmul_rec_sharPfS_S_iii,@function
        .size           _Z15matmul_rec_sharPfS_S_iii,(.L_x_9 - _Z15matmul_rec_sharPfS_S_iii)
        .other          _Z15matmul_rec_sharPfS_S_iii,@"STO_CUDA_ENTRY STV_DEFAULT"
_Z15matmul_rec_sharPfS_S_iii:
.text._Z15matmul_rec_sharPfS_S_iii:
[----:B------:R-:W-:Y:S01]  /*0000*/  LDC R1, c[0x0][0x37c] ;  /* 0x0000df00ff017b82 */ /* 0x000fe20000000800 */
[----:B------:R-:W0:Y:S01]  /*0010*/  S2R R11, SR_CTAID.X ;  /* 0x00000000000b7919 */ /* 0x000e220000002500 */
[----:B------:R-:W1:Y:S01]  /*0020*/  LDCU.64 UR4, c[0x0][0x398] ;  /* 0x00007300ff0477ac */ /* 0x000e620008000a00 */
[----:B------:R-:W0:Y:S01]  /*0030*/  S2R R0, SR_TID.X ;  /* 0x0000000000007919 */ /* 0x000e220000002100 */
[----:B------:R-:W2:Y:S01]  /*0040*/  S2R R2, SR_CTAID.Y ;  /* 0x0000000000027919 */ /* 0x000ea20000002600 */
[----:B------:R-:W2:Y:S01]  /*0050*/  S2R R3, SR_TID.Y ;  /* 0x0000000000037919 */ /* 0x000ea20000002200 */
[----:B0-----:R-:W-:-:S04]  /*0060*/  LEA R4, R11, R0, 0x4 ;  /* 0x000000000b047211 */ /* 0x001fc800078e20ff */
[----:B-1----:R-:W-:Y:S02]  /*0070*/  ISETP.GE.AND P0, PT, R4, UR5, PT ;  /* 0x0000000504007c0c */ /* 0x002fe4000bf06270 */
[----:B--2---:R-:W-:-:S04]  /*0080*/  LEA R21, R2, R3, 0x4 ;  /* 0x0000000302157211 */ /* 0x004fc800078e20ff */
[----:B------:R-:W-:-:S13]  /*0090*/  ISETP.GE.OR P0, PT, R21, UR4, P0 ;  /* 0x0000000415007c0c */ /* 0x000fda0008706670 */
[----:B------:R-:W-:Y:S05]  /*00a0*/  @P0 EXIT ;  /* 0x000000000000094d */ /* 0x000fea0003800000 */
[----:B------:R-:W0:Y:S02]  /*00b0*/  LDC R5, c[0x0][0x3a0] ;  /* 0x0000e800ff057b82 */ /* 0x000e240000000800 */
[----:B0-----:R-:W-:-:S13]  /*00c0*/  ISETP.GE.AND P0, PT, R5, 0x10, PT ;  /* 0x000000100500780c */ /* 0x001fda0003f06270 */
[----:B------:R-:W-:Y:S05]  /*00d0*/  @!P0 EXIT ;  /* 0x000000000000894d */ /* 0x000fea0003800000 */
[----:B------:R-:W0:Y:S01]  /*00e0*/  S2UR UR6, SR_CgaCtaId ;  /* 0x00000000000679c3 */ /* 0x000e220000008800 */
[----:B------:R-:W-:Y:S01]  /*00f0*/  SHF.R.S32.HI R2, RZ, 0x1f, R5 ;  /* 0x0000001fff027819 */ /* 0x000fe20000011405 */
[----:B------:R-:W-:Y:S01]  /*0100*/  UMOV UR4, 0x400 ;  /* 0x0000040000047882 */ /* 0x000fe20000000000 */
[CC--:B------:R-:W-:Y:S01]  /*0110*/  IMAD R7, R21.reuse, R5.reuse, R4 ;  /* 0x0000000515077224 */ /* 0x0c0fe200078e0204 */
[----:B------:R-:W1:Y:S01]  /*0120*/  LDCU.64 UR8, c[0x0][0x358] ;  /* 0x00006b00ff0877ac */ /* 0x000e620008000a00 */
[-C--:B------:R-:W-:Y:S01]  /*0130*/  LEA.HI R2, R2, R5.reuse, RZ, 0x4 ;  /* 0x0000000502027211 */ /* 0x080fe200078f20ff */
[----:B------:R-:W-:Y:S02]  /*0140*/  HFMA2 R27, -RZ, RZ, 0, 0 ;  /* 0x00000000ff1b7431 */ /* 0x000fe400000001ff */
[----:B------:R-:W-:Y:S01]  /*0150*/  IMAD R21, R21, R5, R0 ;  /* 0x0000000515157224 */ /* 0x000fe200078e0200 */
[----:B------:R-:W2:Y:S01]  /*0160*/  LDC.64 R32, c[0x0][0x380] ;  /* 0x0000e000ff207b82 */ /* 0x000ea20000000a00 */
[----:B------:R-:W-:-:S04]  /*0170*/  SHF.R.S32.HI R6, RZ, 0x4, R2 ;  /* 0x00000004ff067819 */ /* 0x000fc80000011402 */
[----:B------:R-:W-:-:S04]  /*0180*/  IADD3 R2, PT, PT, R6, -0x1, RZ ;  /* 0xffffffff06027810 */ /* 0x000fc80007ffe0ff */
[----:B------:R-:W-:Y:S02]  /*0190*/  ISETP.GE.U32.AND P0, PT, R2, 0x3, PT ;  /* 0x000000030200780c */ /* 0x000fe40003f06070 */
[----:B------:R-:W-:Y:S01]  /*01a0*/  MOV R2, RZ ;  /* 0x000000ff00027202 */ /* 0x000fe20000000f00 */
[----:B0-----:R-:W-:Y:S01]  /*01b0*/  ULEA UR5, UR6, UR4, 0x18 ;  /* 0x0000000406057291 */ /* 0x001fe2000f8ec0ff */
[----:B--2---:R-:W-:-:S05]  /*01c0*/  IMAD.WIDE R32, R7, 0x4, R32 ;  /* 0x0000000407207825 */ /* 0x004fca00078e0220 */
[----:B------:R-:W-:-:S04]  /*01d0*/  LEA R7, R3, UR5, 0x6 ;  /* 0x0000000503077c11 */ /* 0x000fc8000f8e30ff */
[----:B-1----:R-:W-:Y:S05]  /*01e0*/  @!P0 BRA `(.L_x_0) ;  /* 0x0000000c00448947 */ /* 0x002fea0003800000 */
[C---:B------:R-:W-:Y:S01]  /*01f0*/  IADD3 R2, PT, PT, R3.reuse, 0x30, RZ ;  /* 0x0000003003027810 */ /* 0x040fe20007ffe0ff */
[----:B------:R-:W-:Y:S01]  /*0200*/  UIADD3 UR5, UPT, UPT, UR4, 0x400, URZ ;  /* 0x0000040004057890 */ /* 0x000fe2000fffe0ff */
[C---:B------:R-:W-:Y:S01]  /*0210*/  IADD3 R8, PT, PT, R3.reuse, 0x20, RZ ;  /* 0x0000002003087810 */ /* 0x040fe20007ffe0ff */
[CCC-:B------:R-:W-:Y:S01]  /*0220*/  IMAD R24, R3.reuse, R5.reuse, R0.reuse ;  /* 0x0000000503187224 */ /* 0x1c0fe200078e0200 */
[----:B------:R-:W-:Y:S01]  /*0230*/  IADD3 R9, PT, PT, R3, 0x10, RZ ;  /* 0x0000001003097810 */ /* 0x000fe20007ffe0ff */
[-CC-:B------:R-:W-:Y:S01]  /*0240*/  IMAD R2, R2, R5.reuse, R0.reuse ;  /* 0x0000000502027224 */ /* 0x180fe200078e0200 */
[----:B------:R-:W-:Y:S01]  /*0250*/  ULEA UR5, UR6, UR5, 0x18 ;  /* 0x0000000506057291 */ /* 0x000fe2000f8ec0ff */
[-CC-:B------:R-:W-:Y:S01]  /*0260*/  IMAD R8, R8, R5.reuse, R0.reuse ;  /* 0x0000000508087224 */ /* 0x180fe200078e0200 */
[----:B------:R-:W-:Y:S01]  /*0270*/  LEA R24, R11, R24, 0x4 ;  /* 0x000000180b187211 */ /* 0x000fe200078e20ff */
[----:B------:R-:W-:Y:S01]  /*0280*/  IMAD R9, R9, R5, R0 ;  /* 0x0000000509097224 */ /* 0x000fe200078e0200 */
[----:B------:R-:W-:-:S02]  /*0290*/  LEA R30, R11, R2, 0x4 ;  /* 0x000000020b1e7211 */ /* 0x000fc400078e20ff */
[----:B------:R-:W-:Y:S02]  /*02a0*/  LOP3.LUT R2, R6, 0x7fffffc, RZ, 0xc0, !PT ;  /* 0x07fffffc06027812 */ /* 0x000fe400078ec0ff */
[----:B------:R-:W-:Y:S02]  /*02b0*/  LEA R20, R0, UR5, 0x2 ;  /* 0x0000000500147c11 */ /* 0x000fe4000f8e10ff */
[C---:B------:R-:W-:Y:S02]  /*02c0*/  LEA R28, R11.reuse, R8, 0x4 ;  /* 0x000000080b1c7211 */ /* 0x040fe400078e20ff */
[----:B------:R-:W-:Y:S02]  /*02d0*/  LEA R26, R11, R9, 0x4 ;  /* 0x000000090b1a7211 */ /* 0x000fe400078e20ff */
[----:B------:R-:W-:Y:S02]  /*02e0*/  IADD3 R23, PT, PT, R21, 0x20, RZ ;  /* 0x0000002015177810 */ /* 0x000fe40007ffe0ff */
[----:B------:R-:W-:-:S02]  /*02f0*/  MOV R27, RZ ;  /* 0x000000ff001b7202 */ /* 0x000fc40000000f00 */
[----:B------:R-:W-:Y:S02]  /*0300*/  LEA R22, R0, R7, 0x2 ;  /* 0x0000000700167211 */ /* 0x000fe400078e10ff */
[----:B------:R-:W-:Y:S02]  /*0310*/  IADD3 R25, PT, PT, -R2, RZ, RZ ;  /* 0x000000ff02197210 */ /* 0x000fe40007ffe1ff */
[----:B------:R-:W-:-:S07]  /*0320*/  LEA R6, R3, R20, 0x6 ;  /* 0x0000001403067211 */ /* 0x000fce00078e30ff */
.L_x_1:
[----:B0-----:R-:W0:Y:S01]  /*0330*/  LDC.64 R18, c[0x0][0x388] ;  /* 0x0000e200ff127b82 */ /* 0x001e220000000a00 */
[----:B------:R-:W-:-:S07]  /*0340*/  IADD3 R11, PT, PT, R23, -0x20, RZ ;  /* 0xffffffe0170b7810 */ /* 0x000fce0007ffe0ff */
[----:B------:R-:W1:Y:S01]  /*0350*/  LDC.64 R16, c[0x0][0x390] ;  /* 0x0000e400ff107b82 */ /* 0x000e620000000a00 */
[----:B0-----:R-:W-:-:S06]  /*0360*/  IMAD.WIDE.U32 R10, R11, 0x4, R18 ;  /* 0x000000040b0a7825 */ /* 0x001fcc00078e0012 */
[----:B------:R-:W2:Y:S01]  /*0370*/  LDG.E R11, desc[UR8][R10.64] ;  /* 0x000000080a0b7981 */ /* 0x000ea2000c1e1900 */
[----:B-1----:R-:W-:-:S05]  /*0380*/  IMAD.WIDE.U32 R8, R24, 0x4, R16 ;  /* 0x0000000418087825 */ /* 0x002fca00078e0010 */
[----:B------:R-:W3:Y:S04]  /*0390*/  LDG.E R31, desc[UR8][R8.64] ;  /* 0x00000008081f7981 */ /* 0x000ee8000c1e1900 */
[----:B--2---:R-:W-:Y:S04]  /*03a0*/  STS [R22], R11 ;  /* 0x0000000b16007388 */ /* 0x004fe80000000800 */
[----:B---3--:R-:W-:Y:S01]  /*03b0*/  STS [R6], R31 ;  /* 0x0000001f06007388 */ /* 0x008fe20000000800 */
[----:B------:R-:W-:Y:S06]  /*03c0*/  BAR.SYNC.DEFER_BLOCKING 0x0 ;  /* 0x0000000000007b1d */ /* 0x000fec0000010000 */
[----:B------:R-:W-:Y:S04]  /*03d0*/  LDS R34, [R20] ;  /* 0x0000000014227984 */ /* 0x000fe80000000800 */
[----:B------:R-:W0:Y:S04]  /*03e0*/  LDS.128 R12, [R7] ;  /* 0x00000000070c7984 */ /* 0x000e280000000c00 */
[----:B------:R-:W1:Y:S04]  /*03f0*/  LDS R35, [R20+0x40] ;  /* 0x0000400014237984 */ /* 0x000e680000000800 */
[----:B------:R-:W2:Y:S04]  /*0400*/  LDS R29, [R20+0x80] ;  /* 0x00008000141d7984 */ /* 0x000ea80000000800 */
[----:B------:R-:W-:Y:S01]  /*0410*/  LDS.128 R8, [R7+0x10] ;  /* 0x0000100007087984 */ /* 0x000fe20000000c00 */
[----:B0-----:R-:W-:-:S03]  /*0420*/  FFMA R12, R12, R34, R27 ;  /* 0x000000220c0c7223 */ /* 0x001fc6000000001b */
[----:B------:R-:W0:Y:S01]  /*0430*/  LDS R27, [R20+0xc0] ;  /* 0x0000c000141b7984 */ /* 0x000e220000000800 */
[----:B-1----:R-:W-:-:S03]  /*0440*/  FFMA R34, R35, R13, R12 ;  /* 0x0000000d23227223 */ /* 0x002fc6000000000c */
[----:B------:R-:W1:Y:S04]  /*0450*/  LDS R13, [R20+0x100] ;  /* 0x00010000140d7984 */ /* 0x000e680000000800 */
[----:B------:R-:W3:Y:S01]  /*0460*/  LDS R12, [R20+0x140] ;  /* 0x00014000140c7984 */ /* 0x000ee20000000800 */
[----:B--2---:R-:W-:-:S03]  /*0470*/  FFMA R14, R29, R14, R34 ;  /* 0x0000000e1d0e7223 */ /* 0x004fc60000000022 */
[----:B------:R-:W-:Y:S04]  /*0480*/  LDS R34, [R20+0x240] ;  /* 0x0002400014227984 */ /* 0x000fe80000000800 */
[----:B------:R-:W-:Y:S01]  /*0490*/  LDS R29, [R20+0x280] ;  /* 0x00028000141d7984 */ /* 0x000fe20000000800 */
[----:B0-----:R-:W-:-:S03]  /*04a0*/  FFMA R15, R27, R15, R14 ;  /* 0x0000000f1b0f7223 */ /* 0x001fc6000000000e */
[----:B------:R-:W0:Y:S01]  /*04b0*/  LDS R27, [R20+0x180] ;  /* 0x00018000141b7984 */ /* 0x000e220000000800 */
[----:B-1----:R-:W-:-:S03]  /*04c0*/  FFMA R13, R8, R13, R15 ;  /* 0x0000000d080d7223 */ /* 0x002fc6000000000f */
[----:B------:R-:W1:Y:S01]  /*04d0*/  LDS R8, [R20+0x1c0] ;  /* 0x0001c00014087984 */ /* 0x000e620000000800 */
[----:B---3--:R-:W-:-:S03]  /*04e0*/  FFMA R36, R12, R9, R13 ;  /* 0x000000090c247223 */ /* 0x008fc6000000000d */
[----:B------:R-:W-:Y:S04]  /*04f0*/  LDS R9, [R20+0x200] ;  /* 0x0002000014097984 */ /* 0x000fe80000000800 */
[----:B------:R-:W2:Y:S01]  /*0500*/  LDS.128 R12, [R7+0x20] ;  /* 0x00002000070c7984 */ /* 0x000ea20000000c00 */
[----:B0-----:R-:W-:-:S04]  /*0510*/  FFMA R27, R27, R10, R36 ;  /* 0x0000000a1b1b7223 */ /* 0x001fc80000000024 */
[----:B-1----:R-:W-:Y:S02]  /*0520*/  FFMA R11, R8, R11, R27 ;  /* 0x0000000b080b7223 */ /* 0x002fe4000000001b */
[----:B------:R-:W-:Y:S02]  /*0530*/  LDS R27, [R20+0x340] ;  /* 0x00034000141b7984 */ /* 0x000fe40000000800 */
[----:B--2---:R-:W-:Y:S02]  /*0540*/  FFMA R9, R12, R9, R11 ;  /* 0x000000090c097223 */ /* 0x004fe4000000000b */
[----:B------:R-:W0:Y:S02]  /*0550*/  LDS R12, [R20+0x2c0] ;  /* 0x0002c000140c7984 */ /* 0x000e240000000800 */
[----:B------:R-:W-:Y:S02]  /*0560*/  FFMA R34, R34, R13, R9 ;  /* 0x0000000d22227223 */ /* 0x000fe40000000009 */
[----:B------:R-:W-:Y:S04]  /*0570*/  LDS R13, [R20+0x300] ;  /* 0x00030000140d7984 */ /* 0x000fe80000000800 */
[----:B------:R-:W1:Y:S01]  /*0580*/  LDS.128 R8, [R7+0x30] ;  /* 0x0000300007087984 */ /* 0x000e620000000c00 */
[----:B------:R-:W-:-:S03]  /*0590*/  FFMA R29, R29, R14, R34 ;  /* 0x0000000e1d1d7223 */ /* 0x000fc60000000022 */
[----:B------:R-:W2:Y:S04]  /*05a0*/  LDS R34, [R20+0x380] ;  /* 0x0003800014227984 */ /* 0x000ea80000000800 */
[----:B------:R-:W3:Y:S01]  /*05b0*/  LDS R14, [R20+0x3c0] ;  /* 0x0003c000140e7984 */ /* 0x000ee20000000800 */
[----:B0-----:R-:W-:-:S04]  /*05c0*/  FFMA R15, R12, R15, R29 ;  /* 0x0000000f0c0f7223 */ /* 0x001fc8000000001d */
[----:B-1----:R-:W-:-:S04]  /*05d0*/  FFMA R8, R8, R13, R15 ;  /* 0x0000000d08087223 */ /* 0x002fc8000000000f */
[----:B------:R-:W-:Y:S01]  /*05e0*/  FFMA R9, R27, R9, R8 ;  /* 0x000000091b097223 */ /* 0x000fe20000000008 */
[----:B------:R-:W-:-:S03]  /*05f0*/  IADD3 R13, PT, PT, R23, -0x10, RZ ;  /* 0xfffffff0170d7810 */ /* 0x000fc60007ffe0ff */
[----:B--2---:R-:W-:-:S04]  /*0600*/  FFMA R9, R34, R10, R9 ;  /* 0x0000000a22097223 */ /* 0x004fc80000000009 */
[----:B---3--:R-:W-:Y:S01]  /*0610*/  FFMA R29, R14, R11, R9 ;  /* 0x0000000b0e1d7223 */ /* 0x008fe20000000009 */
[----:B------:R-:W-:-:S04]  /*0620*/  IMAD.WIDE.U32 R10, R13, 0x4, R18 ;  /* 0x000000040d0a7825 */ /* 0x000fc800078e0012 */
[----:B------:R-:W-:Y:S01]  /*0630*/  IMAD.WIDE.U32 R8, R26, 0x4, R16 ;  /* 0x000000041a087825 */ /* 0x000fe200078e0010 */
[----:B------:R-:W-:Y:S04]  /*0640*/  STG.E desc[UR8][R32.64], R29 ;  /* 0x0000001d20007986 */ /* 0x000fe8000c101908 */
[----:B------:R-:W2:Y:S04]  /*0650*/  LDG.E R11, desc[UR8][R10.64] ;  /* 0x000000080a0b7981 */ /* 0x000ea8000c1e1900 */
        /* <DEDUP_REMOVED lines=8> */
[----:B------:R-:W-:Y:S04]  /*06e0*/  LDS.128 R8, [R7+0x10] ;  /* 0x0000100007087984 */ /* 0x000fe80000000c00 */
[----:B------:R-:W-:Y:S01]  /*06f0*/  LDS R31, [R20+0x3c0] ;  /* 0x0003c000141f7984 */ /* 0x000fe20000000800 */
[----:B0-----:R-:W-:-:S03]  /*0700*/  FFMA R12, R12, R34, R29 ;  /* 0x000000220c0c7223 */ /* 0x001fc6000000001d */
[----:B------:R-:W0:Y:S01]  /*0710*/  LDS R29, [R20+0xc0] ;  /* 0x0000c000141d7984 */ /* 0x000e220000000800 */
[----:B-1----:R-:W-:-:S03]  /*0720*/  FFMA R34, R35, R13, R12 ;  /* 0x0000000d23227223 */ /* 0x002fc6000000000c */
[----:B------:R-:W1:Y:S04]  /*0730*/  LDS R13, [R20+0x100] ;  /* 0x00010000140d7984 */ /* 0x000e680000000800 */
[----:B------:R-:W3:Y:S01]  /*0740*/  LDS R12, [R20+0x140] ;  /* 0x00014000140c7984 */ /* 0x000ee20000000800 */
[----:B--2---:R-:W-:-:S03]  /*0750*/  FFMA R14, R27, R14, R34 ;  /* 0x0000000e1b0e7223 */ /* 0x004fc60000000022 */
[----:B------:R-:W2:Y:S04]  /*0760*/  LDS R27, [R20+0x180] ;  /* 0x00018000141b7984 */ /* 0x000ea80000000800 */
[----:B------:R-:W-:Y:S01]  /*0770*/  LDS R34, [R20+0x240] ;  /* 0x0002400014227984 */ /* 0x000fe20000000800 */
[----:B0-----:R-:W-:-:S03]  /*0780*/  FFMA R15, R29, R15, R14 ;  /* 0x0000000f1d0f7223 */ /* 0x001fc6000000000e */
[----:B------:R-:W-:Y:S01]  /*0790*/  LDS R29, [R20+0x280] ;  /* 0x00028000141d7984 */ /* 0x000fe20000000800 */
[----:B-1----:R-:W-:-:S03]  /*07a0*/  FFMA R13, R8, R13, R15 ;  /* 0x0000000d080d7223 */ /* 0x002fc6000000000f */
[----:B------:R-:W0:Y:S01]  /*07b0*/  LDS R8, [R20+0x1c0] ;  /* 0x0001c00014087984 */ /* 0x000e220000000800 */
[----:B---3--:R-:W-:-:S03]  /*07c0*/  FFMA R36, R12, R9, R13 ;  /* 0x000000090c247223 */ /* 0x008fc6000000000d */
[----:B------:R-:W-:Y:S04]  /*07d0*/  LDS R9, [R20+0x200] ;  /* 0x0002000014097984 */ /* 0x000fe80000000800 */
[----:B------:R-:W1:Y:S01]  /*07e0*/  LDS.128 R12, [R7+0x20] ;  /* 0x00002000070c7984 */ /* 0x000e620000000c00 */
[----:B--2---:R-:W-:-:S04]  /*07f0*/  FFMA R27, R27, R10, R36 ;  /* 0x0000000a1b1b7223 */ /* 0x004fc80000000024 */
[----:B0-----:R-:W-:Y:S02]  /*0800*/  FFMA R11, R8, R11, R27 ;  /* 0x0000000b080b7223 */ /* 0x001fe4000000001b */
[----:B------:R-:W-:Y:S02]  /*0810*/  LDS R27, [R20+0x340] ;  /* 0x00034000141b7984 */ /* 0x000fe40000000800 */
[----:B-1----:R-:W-:Y:S02]  /*0820*/  FFMA R9, R12, R9, R11 ;  /* 0x000000090c097223 */ /* 0x002fe4000000000b */
[----:B------:R-:W0:Y:S02]  /*0830*/  LDS R12, [R20+0x2c0] ;  /* 0x0002c000140c7984 */ /* 0x000e240000000800 */
[----:B------:R-:W-:Y:S02]  /*0840*/  FFMA R34, R34, R13, R9 ;  /* 0x0000000d22227223 */ /* 0x000fe40000000009 */
[----:B------:R-:W-:Y:S04]  /*0850*/  LDS R13, [R20+0x300] ;  /* 0x00030000140d7984 */ /* 0x000fe80000000800 */
[----:B------:R-:W1:Y:S01]  /*0860*/  LDS.128 R8, [R7+0x30] ;  /* 0x0000300007087984 */ /* 0x000e620000000c00 */
[----:B------:R-:W-:-:S03]  /*0870*/  FFMA R29, R29, R14, R34 ;  /* 0x0000000e1d1d7223 */ /* 0x000fc60000000022 */
[----:B------:R-:W2:Y:S01]  /*0880*/  LDS R14, [R20+0x380] ;  /* 0x00038000140e7984 */ /* 0x000ea20000000800 */
[----:B0-----:R-:W-:-:S04]  /*0890*/  FFMA R15, R12, R15, R29 ;  /* 0x0000000f0c0f7223 */ /* 0x001fc8000000001d */
[----:B-1----:R-:W-:-:S04]  /*08a0*/  FFMA R8, R8, R13, R15 ;  /* 0x0000000d08087223 */ /* 0x002fc8000000000f */
[----:B------:R-:W-:-:S04]  /*08b0*/  FFMA R9, R27, R9, R8 ;  /* 0x000000091b097223 */ /* 0x000fc80000000008 */
[----:B--2---:R-:W-:Y:S01]  /*08c0*/  FFMA R10, R14, R10, R9 ;  /* 0x0000000a0e0a7223 */ /* 0x004fe20000000009 */
[----:B------:R-:W-:-:S04]  /*08d0*/  IMAD.WIDE.U32 R8, R28, 0x4, R16 ;  /* 0x000000041c087825 */ /* 0x000fc800078e0010 */
[----:B------:R-:W-:Y:S01]  /*08e0*/  FFMA R31, R31, R11, R10 ;  /* 0x0000000b1f1f7223 */ /* 0x000fe2000000000a */
[----:B------:R-:W-:-:S04]  /*08f0*/  IMAD.WIDE.U32 R10, R23, 0x4, R18 ;  /* 0x00000004170a7825 */ /* 0x000fc800078e0012 */
[----:B------:R-:W-:Y:S04]  /*0900*/  STG.E desc[UR8][R32.64], R31 ;  /* 0x0000001f20007986 */ /* 0x000fe8000c101908 */
[----:B------:R-:W2:Y:S04]  /*0910*/  LDG.E R11, desc[UR8][R10.64] ;  /* 0x000000080a0b7981 */ /* 0x000ea8000c1e1900 */
[----:B------:R-:W3:Y:S01]  /*0920*/  LDG.E R29, desc[UR8][R8.64] ;  /* 0x00000008081d7981 */ /* 0x000ee2000c1e1900 */
[----:B------:R-:W-:-:S03]  /*0930*/  IMAD.WIDE.U32 R16, R30, 0x4, R16 ;  /* 0x000000041e107825 */ /* 0x000fc600078e0010 */
        /* <DEDUP_REMOVED lines=17> */
[----:B0-----:R-:W-:-:S04]  /*0a50*/  FFMA R15, R31, R15, R14 ;  /* 0x0000000f1f0f7223 */ /* 0x001fc8000000000e */
[----:B-1----:R-:W-:Y:S02]  /*0a60*/  FFMA R13, R8, R13, R15 ;  /* 0x0000000d080d7223 */ /* 0x002fe4000000000f */
[----:B------:R-:W0:Y:S02]  /*0a70*/  LDS R8, [R20+0x1c0] ;  /* 0x0001c00014087984 */ /* 0x000e240000000800 */
[----:B---3--:R-:W-:Y:S02]  /*0a80*/  FFMA R36, R12, R9, R13 ;  /* 0x000000090c247223 */ /* 0x008fe4000000000d */
        /* <DEDUP_REMOVED lines=16> */
[----:B------:R-:W-:-:S03]  /*0b90*/  IADD3 R9, PT, PT, R23, 0x10, RZ ;  /* 0x0000001017097810 */ /* 0x000fc60007ffe0ff */
[----:B--2---:R-:W-:Y:S02]  /*0ba0*/  FFMA R27, R34, R10, R27 ;  /* 0x0000000a221b7223 */ /* 0x004fe4000000001b */
[----:B------:R-:W-:-:S04]  /*0bb0*/  IMAD.WIDE.U32 R18, R9, 0x4, R18 ;  /* 0x0000000409127825 */ /* 0x000fc800078e0012 */
[----:B---3--:R-:W-:-:S05]  /*0bc0*/  FFMA R27, R14, R11, R27 ;  /* 0x0000000b0e1b7223 */ /* 0x008fca000000001b */
[----:B------:R-:W-:Y:S04]  /*0bd0*/  STG.E desc[UR8][R32.64], R27 ;  /* 0x0000001b20007986 */ /* 0x000fe8000c101908 */
[----:B------:R-:W2:Y:S04]  /*0be0*/  LDG.E R19, desc[UR8][R18.64] ;  /* 0x0000000812137981 */ /* 0x000ea8000c1e1900 */
[----:B------:R-:W3:Y:S01]  /*0bf0*/  LDG.E R17, desc[UR8][R16.64] ;  /* 0x0000000810117981 */ /* 0x000ee2000c1e1900 */
[----:B------:R-:W-:-:S04]  /*0c00*/  IADD3 R25, PT, PT, R25, 0x4, RZ ;  /* 0x0000000419197810 */ /* 0x000fc80007ffe0ff */
[----:B------:R-:W-:Y:S02]  /*0c10*/  ISETP.NE.AND P0, PT, R25, RZ, PT ;  /* 0x000000ff1900720c */ /* 0x000fe40003f05270 */
[----:B------:R-:W-:Y:S02]  /*0c20*/  IADD3 R23, PT, PT, R23, 0x40, RZ ;  /* 0x0000004017177810 */ /* 0x000fe40007ffe0ff */
[C---:B------:R-:W-:Y:S02]  /*0c30*/  LEA R30, R5.reuse, R30, 0x6 ;  /* 0x0000001e051e7211 */ /* 0x040fe400078e30ff */
[C---:B------:R-:W-:Y:S02]  /*0c40*/  LEA R28, R5.reuse, R28, 0x6 ;  /* 0x0000001c051c7211 */ /* 0x040fe400078e30ff */
[C---:B------:R-:W-:Y:S02]  /*0c50*/  LEA R26, R5.reuse, R26, 0x6 ;  /* 0x0000001a051a7211 */ /* 0x040fe400078e30ff */
[----:B------:R-:W-:Y:S01]  /*0c60*/  LEA R24, R5, R24, 0x6 ;  /* 0x0000001805187211 */ /* 0x000fe200078e30ff */
[----:B--2---:R-:W-:Y:S04]  /*0c70*/  STS [R22], R19 ;  /* 0x0000001316007388 */ /* 0x004fe80000000800 */
[----:B---3--:R-:W-:Y:S01]  /*0c80*/  STS [R6], R17 ;  /* 0x0000001106007388 */ /* 0x008fe20000000800 */
[----:B------:R-:W-:Y:S06]  /*0c90*/  BAR.SYNC.DEFER_BLOCKING 0x0 ;  /* 0x0000000000007b1d */ /* 0x000fec0000010000 */
[----:B------:R-:W-:Y:S04]  /*0ca0*/  LDS R31, [R20] ;  /* 0x00000000141f7984 */ /* 0x000fe80000000800 */
[----:B------:R-:W0:Y:S04]  /*0cb0*/  LDS.128 R8, [R7] ;  /* 0x0000000007087984 */ /* 0x000e280000000c00 */
[----:B------:R-:W1:Y:S04]  /*0cc0*/  LDS R35, [R20+0x40] ;  /* 0x0000400014237984 */ /* 0x000e680000000800 */
[----:B------:R-:W2:Y:S04]  /*0cd0*/  LDS R37, [R20+0x80] ;  /* 0x0000800014257984 */ /* 0x000ea80000000800 */
[----:B------:R-:W3:Y:S04]  /*0ce0*/  LDS R36, [R20+0xc0] ;  /* 0x0000c00014247984 */ /* 0x000ee80000000800 */
[----:B------:R-:W-:Y:S04]  /*0cf0*/  LDS R29, [R20+0x100] ;  /* 0x00010000141d7984 */ /* 0x000fe80000000800 */
[----:B------:R-:W4:Y:S04]  /*0d00*/  LDS.128 R12, [R7+0x10] ;  /* 0x00001000070c7984 */ /* 0x000f280000000c00 */
[----:B------:R-:W5:Y:S04]  /*0d10*/  LDS R34, [R20+0x140] ;  /* 0x0001400014227984 */ /* 0x000f680000000800 */
[----:B------:R-:W-:Y:S01]  /*0d20*/  LDS.128 R16, [R7+0x20] ;  /* 0x0000200007107984 */ /* 0x000fe20000000c00 */
[----:B0-----:R-:W-:-:S03]  /*0d30*/  FFMA R8, R8, R31, R27 ;  /* 0x0000001f08087223 */ /* 0x001fc6000000001b */
[----:B------:R-:W0:Y:S01]  /*0d40*/  LDS R31, [R20+0x180] ;  /* 0x00018000141f7984 */ /* 0x000e220000000800 */
[----:B-1----:R-:W-:-:S03]  /*0d50*/  FFMA R9, R35, R9, R8 ;  /* 0x0000000923097223 */ /* 0x002fc60000000008 */
[----:B------:R-:W1:Y:S04]  /*0d60*/  LDS R8, [R20+0x1c0] ;  /* 0x0001c00014087984 */ /* 0x000e680000000800 */
[----:B------:R-:W1:Y:S01]  /*0d70*/  LDS R27, [R20+0x200] ;  /* 0x00020000141b7984 */ /* 0x000e620000000800 */
[----:B--2---:R-:W-:-:S04]  /*0d80*/  FFMA R9, R37, R10, R9 ;  /* 0x0000000a25097223 */ /* 0x004fc80000000009 */
[----:B---3--:R-:W-:-:S04]  /*0d90*/  FFMA R9, R36, R11, R9 ;  /* 0x0000000b24097223 */ /* 0x008fc80000000009 */
[----:B----4-:R-:W-:Y:S02]  /*0da0*/  FFMA R9, R12, R29, R9 ;  /* 0x0000001d0c097223 */ /* 0x010fe40000000009 */
[----:B------:R-:W2:Y:S02]  /*0db0*/  LDS R12, [R20+0x240] ;  /* 0x00024000140c7984 */ /* 0x000ea40000000800 */
[----:B-----5:R-:W-:Y:S02]  /*0dc0*/  FFMA R34, R34, R13, R9 ;  /* 0x0000000d22227223 */ /* 0x020fe40000000009 */
[----:B------:R-:W3:Y:S02]  /*0dd0*/  LDS R13, [R20+0x280] ;  /* 0x00028000140d7984 */ /* 0x000ee40000000800 */
[----:B0-----:R-:W-:Y:S02]  /*0de0*/  FFMA R31, R31, R14, R34 ;  /* 0x0000000e1f1f7223 */ /* 0x001fe40000000022 */
[----:B------:R-:W0:Y:S02]  /*0df0*/  LDS R14, [R20+0x2c0] ;  /* 0x0002c000140e7984 */ /* 0x000e240000000800 */
[----:B-1----:R-:W-:-:S02]  /*0e00*/  FFMA R31, R8, R15, R31 ;  /* 0x0000000f081f7223 */ /* 0x002fc4000000001f */
[----:B------:R-:W-:Y:S04]  /*0e10*/  LDS R15, [R20+0x300] ;  /* 0x00030000140f7984 */ /* 0x000fe80000000800 */
[----:B------:R-:W1:Y:S01]  /*0e20*/  LDS.128 R8, [R7+0x30] ;  /* 0x0000300007087984 */ /* 0x000e620000000c00 */
[----:B------:R-:W-:-:S03]  /*0e30*/  FFMA R31, R16, R27, R31 ;  /* 0x0000001b101f7223 */ /* 0x000fc6000000001f */
[----:B------:R-:W4:Y:S04]  /*0e40*/  LDS R34, [R20+0x340] ;  /* 0x0003400014227984 */ /* 0x000f280000000800 */
[----:B------:R-:W5:Y:S04]  /*0e50*/  LDS R27, [R20+0x380] ;  /* 0x00038000141b7984 */ /* 0x000f680000000800 */
[----:B------:R-:W5:Y:S01]  /*0e60*/  LDS R16, [R20+0x3c0] ;  /* 0x0003c00014107984 */ /* 0x000f620000000800 */
[----:B--2---:R-:W-:-:S04]  /*0e70*/  FFMA R12, R12, R17, R31 ;  /* 0x000000110c0c7223 */ /* 0x004fc8000000001f */
[----:B---3--:R-:W-:-:S04]  /*0e80*/  FFMA R13, R13, R18, R12 ;  /* 0x000000120d0d7223 */ /* 0x008fc8000000000c */
[----:B0-----:R-:W-:-:S04]  /*0e90*/  FFMA R13, R14, R19, R13 ;  /* 0x000000130e0d7223 */ /* 0x001fc8000000000d */
[----:B-1----:R-:W-:-:S04]  /*0ea0*/  FFMA R13, R8, R15, R13 ;  /* 0x0000000f080d7223 */ /* 0x002fc8000000000d */
[----:B----4-:R-:W-:-:S04]  /*0eb0*/  FFMA R34, R34, R9, R13 ;  /* 0x0000000922227223 */ /* 0x010fc8000000000d */
[----:B-----5:R-:W-:-:S04]  /*0ec0*/  FFMA R27, R27, R10, R34 ;  /* 0x0000000a1b1b7223 */ /* 0x020fc80000000022 */
[----:B------:R-:W-:-:S05]  /*0ed0*/  FFMA R27, R16, R11, R27 ;  /* 0x0000000b101b7223 */ /* 0x000fca000000001b */
[----:B------:R0:W-:Y:S01]  /*0ee0*/  STG.E desc[UR8][R32.64], R27 ;  /* 0x0000001b20007986 */ /* 0x0001e2000c101908 */
[----:B------:R-:W-:Y:S05]  /*0ef0*/  @P0 BRA `(.L_x_1) ;  /* 0xfffffff4000c0947 */ /* 0x000fea000383ffff */
.L_x_0:
[----:B------:R-:W-:-:S04]  /*0f00*/  SHF.R.S32.HI R6, RZ, 0x1f, R5 ;  /* 0x0000001fff067819 */ /* 0x000fc80000011405 */
[----:B------:R-:W-:-:S04]  /*0f10*/  LEA.HI R6, R6, R5, RZ, 0x4 ;  /* 0x0000000506067211 */ /* 0x000fc800078f20ff */
[----:B------:R-:W-:-:S04]  /*0f20*/  SHF.R.S32.HI R6, RZ, 0x4, R6 ;  /* 0x00000004ff067819 */ /* 0x000fc80000011406 */
[----:B------:R-:W-:-:S13]  /*0f30*/  LOP3.LUT P0, R8, R6, 0x3, RZ, 0xc0, !PT ;  /* 0x0000000306087812 */ /* 0x000fda000780c0ff */
[----:B------:R-:W-:Y:S05]  /*0f40*/  @!P0 EXIT ;  /* 0x000000000000894d */ /* 0x000fea0003800000 */
[----:B------:R-:W-:Y:S02]  /*0f50*/  ISETP.NE.AND P0, PT, R8, 0x1, PT ;  /* 0x000000010800780c */ /* 0x000fe40003f05270 */
[----:B------:R-:W-:-:S04]  /*0f60*/  LOP3.LUT R6, R6, 0x1, RZ, 0xc0, !PT ;  /* 0x0000000106067812 */ /* 0x000fc800078ec0ff */
[----:B------:R-:W-:-:S07]  /*0f70*/  ISETP.NE.U32.AND P1, PT, R6, 0x1, PT ;  /* 0x000000010600780c */ /* 0x000fce0003f25070 */
[----:B------:R-:W-:Y:S06]  /*0f80*/  @!P0 BRA `(.L_x_2) ;  /* 0x0000000400988947 */ /* 0x000fec0003800000 */
[----:B------:R-:W1:Y:S01]  /*0f90*/  LDC.64 R24, c[0x0][0x388] ;  /* 0x0000e200ff187b82 */ /* 0x000e620000000a00 */
[C---:B------:R-:W-:Y:S02]  /*0fa0*/  LEA R28, R2.reuse, R3, 0x4 ;  /* 0x00000003021c7211 */ /* 0x040fe400078e20ff */
[----:B------:R-:W-:-:S03]  /*0fb0*/  LEA R29, R2, R21, 0x4 ;  /* 0x00000015021d7211 */ /* 0x000fc600078e20ff */
[----:B------:R-:W-:Y:S02]  /*0fc0*/  IMAD R13, R28, R5, R4 ;  /* 0x000000051c0d7224 */ /* 0x000fe400078e0204 */
[----:B------:R-:W2:Y:S01]  /*0fd0*/  LDC.64 R22, c[0x0][0x390] ;  /* 0x0000e400ff167b82 */ /* 0x000ea20000000a00 */
[----:B-1----:R-:W-:-:S05]  /*0fe0*/  IMAD.WIDE.U32 R8, R29, 0x4, R24 ;  /* 0x000000041d087825 */ /* 0x002fca00078e0018 */
[----:B------:R-:W3:Y:S01]  /*0ff0*/  LDG.E R17, desc[UR8][R8.64] ;  /* 0x0000000808117981 */ /* 0x000ee2000c1e1900 */
[----:B--2---:R-:W-:-:S05]  /*1000*/  IMAD.WIDE.U32 R12, R13, 0x4, R22 ;  /* 0x000000040d0c7825 */ /* 0x004fca00078e0016 */
[----:B------:R-:W2:Y:S01]  /*1010*/  LDG.E R19, desc[UR8][R12.64] ;  /* 0x000000080c137981 */ /* 0x000ea2000c1e1900 */
[----:B------:R-:W-:-:S04]  /*1020*/  UIADD3 UR5, UPT, UPT, UR4, 0x400, URZ ;  /* 0x0000040004057890 */ /* 0x000fc8000fffe0ff */
[----:B------:R-:W-:Y:S01]  /*1030*/  ULEA UR5, UR6, UR5, 0x18 ;  /* 0x0000000506057291 */ /* 0x000fe2000f8ec0ff */
[----:B------:R-:W-:-:S05]  /*1040*/  LEA R20, R0, R7, 0x2 ;  /* 0x0000000700147211 */ /* 0x000fca00078e10ff */
[----:B------:R-:W-:-:S04]  /*1050*/  LEA R6, R0, UR5, 0x2 ;  /* 0x0000000500067c11 */ /* 0x000fc8000f8e10ff */
[----:B------:R-:W-:Y:S02]  /*1060*/  LEA R26, R3, R6, 0x6 ;  /* 0x00000006031a7211 */ /* 0x000fe400078e30ff */
[----:B------:R-:W-:Y:S01]  /*1070*/  IADD3 R28, PT, PT, R28, 0x10, RZ ;  /* 0x000000101c1c7810 */ /* 0x000fe20007ffe0ff */
[----:B---3--:R-:W-:Y:S04]  /*1080*/  STS [R20], R17 ;  /* 0x0000001114007388 */ /* 0x008fe80000000800 */
[----:B--2---:R-:W-:Y:S01]  /*1090*/  STS [R26], R19 ;  /* 0x000000131a007388 */ /* 0x004fe20000000800 */
[----:B------:R-:W-:Y:S06]  /*10a0*/  BAR.SYNC.DEFER_BLOCKING 0x0 ;  /* 0x0000000000007b1d */ /* 0x000fec0000010000 */
[----:B------:R-:W-:Y:S04]  /*10b0*/  LDS R16, [R6] ;  /* 0x0000000006107984 */ /* 0x000fe80000000800 */
[----:B------:R-:W1:Y:S04]  /*10c0*/  LDS.128 R8, [R7] ;  /* 0x0000000007087984 */ /* 0x000e680000000c00 */
[----:B------:R-:W2:Y:S04]  /*10d0*/  LDS R37, [R6+0x40] ;  /* 0x0000400006257984 */ /* 0x000ea80000000800 */
[----:B------:R-:W3:Y:S04]  /*10e0*/  LDS R18, [R6+0x80] ;  /* 0x0000800006127984 */ /* 0x000ee80000000800 */
[----:B------:R-:W4:Y:S04]  /*10f0*/  LDS R34, [R6+0xc0] ;  /* 0x0000c00006227984 */ /* 0x000f280000000800 */
[----:B------:R-:W-:Y:S04]  /*1100*/  LDS R31, [R6+0x100] ;  /* 0x00010000061f7984 */ /* 0x000fe80000000800 */
[----:B------:R-:W5:Y:S04]  /*1110*/  LDS.128 R12, [R7+0x10] ;  /* 0x00001000070c7984 */ /* 0x000f680000000c00 */
[----:B------:R-:W5:Y:S04]  /*1120*/  LDS R30, [R6+0x140] ;  /* 0x00014000061e7984 */ /* 0x000f680000000800 */
[----:B------:R-:W5:Y:S01]  /*1130*/  LDS R35, [R6+0x180] ;  /* 0x0001800006237984 */ /* 0x000f620000000800 */
[----:B-1----:R-:W-:-:S03]  /*1140*/  FFMA R8, R8, R16, R27 ;  /* 0x0000001008087223 */ /* 0x002fc6000000001b */
[----:B0-----:R-:W-:Y:S01]  /*1150*/  LDS R27, [R6+0x200] ;  /* 0x00020000061b7984 */ /* 0x001fe20000000800 */
[----:B--2---:R-:W-:-:S03]  /*1160*/  FFMA R9, R37, R9, R8 ;  /* 0x0000000925097223 */ /* 0x004fc60000000008 */
[----:B------:R-:W0:Y:S01]  /*1170*/  LDS R8, [R6+0x1c0] ;  /* 0x0001c00006087984 */ /* 0x000e220000000800 */
[----:B---3--:R-:W-:-:S03]  /*1180*/  FFMA R9, R18, R10, R9 ;  /* 0x0000000a12097223 */ /* 0x008fc60000000009 */
[----:B------:R-:W1:Y:S01]  /*1190*/  LDS.128 R16, [R7+0x20] ;  /* 0x0000200007107984 */ /* 0x000e620000000c00 */
[----:B----4-:R-:W-:-:S04]  /*11a0*/  FFMA R9, R34, R11, R9 ;  /* 0x0000000b22097223 */ /* 0x010fc80000000009 */
[----:B-----5:R-:W-:Y:S02]  /*11b0*/  FFMA R9, R12, R31, R9 ;  /* 0x0000001f0c097223 */ /* 0x020fe40000000009 */
[----:B------:R-:W2:Y:S02]  /*11c0*/  LDS R12, [R6+0x240] ;  /* 0x00024000060c7984 */ /* 0x000ea40000000800 */
[----:B------:R-:W-:Y:S02]  /*11d0*/  FFMA R30, R30, R13, R9 ;  /* 0x0000000d1e1e7223 */ /* 0x000fe40000000009 */
[----:B------:R-:W3:Y:S02]  /*11e0*/  LDS R13, [R6+0x280] ;  /* 0x00028000060d7984 */ /* 0x000ee40000000800 */
[----:B------:R-:W-:Y:S02]  /*11f0*/  FFMA R35, R35, R14, R30 ;  /* 0x0000000e23237223 */ /* 0x000fe4000000001e */
[----:B------:R-:W4:Y:S04]  /*1200*/  LDS R14, [R6+0x2c0] ;  /* 0x0002c000060e7984 */ /* 0x000f280000000800 */
[----:B------:R-:W-:Y:S01]  /*1210*/  LDS R30, [R6+0x340] ;  /* 0x00034000061e7984 */ /* 0x000fe20000000800 */
[----:B0-----:R-:W-:-:S03]  /*1220*/  FFMA R35, R8, R15, R35 ;  /* 0x0000000f08237223 */ /* 0x001fc60000000023 */
[----:B------:R-:W-:Y:S04]  /*1230*/  LDS R15, [R6+0x300] ;  /* 0x00030000060f7984 */ /* 0x000fe80000000800 */
[----:B------:R-:W0:Y:S01]  /*1240*/  LDS.128 R8, [R7+0x30] ;  /* 0x0000300007087984 */ /* 0x000e220000000c00 */
[----:B-1----:R-:W-:-:S03]  /*1250*/  FFMA R35, R16, R27, R35 ;  /* 0x0000001b10237223 */ /* 0x002fc60000000023 */
[----:B------:R-:W1:Y:S04]  /*1260*/  LDS R27, [R6+0x380] ;  /* 0x00038000061b7984 */ /* 0x000e680000000800 */
[----:B------:R-:W5:Y:S01]  /*1270*/  LDS R16, [R6+0x3c0] ;  /* 0x0003c00006107984 */ /* 0x000f620000000800 */
[----:B--2---:R-:W-:-:S04]  /*1280*/  FFMA R12, R12, R17, R35 ;  /* 0x000000110c0c7223 */ /* 0x004fc80000000023 */
[----:B---3--:R-:W-:-:S04]  /*1290*/  FFMA R13, R13, R18, R12 ;  /* 0x000000120d0d7223 */ /* 0x008fc8000000000c */
[----:B----4-:R-:W-:-:S04]  /*12a0*/  FFMA R13, R14, R19, R13 ;  /* 0x000000130e0d7223 */ /* 0x010fc8000000000d */
[----:B0-----:R-:W-:-:S04]  /*12b0*/  FFMA R13, R8, R15, R13 ;  /* 0x0000000f080d7223 */ /* 0x001fc8000000000d */
[----:B------:R-:W-:Y:S01]  /*12c0*/  FFMA R30, R30, R9, R13 ;  /* 0x000000091e1e7223 */ /* 0x000fe2000000000d */
[----:B------:R-:W-:Y:S01]  /*12d0*/  IADD3 R9, PT, PT, R29, 0x10, RZ ;  /* 0x000000101d097810 */ /* 0x000fe20007ffe0ff */
[----:B------:R-:W-:Y:S02]  /*12e0*/  IMAD R13, R28, R5, R4 ;  /* 0x000000051c0d7224 */ /* 0x000fe400078e0204 */
[----:B-1----:R-:W-:Y:S02]  /*12f0*/  FFMA R27, R27, R10, R30 ;  /* 0x0000000a1b1b7223 */ /* 0x002fe4000000001e */
[----:B------:R-:W-:-:S04]  /*1300*/  IMAD.WIDE.U32 R24, R9, 0x4, R24 ;  /* 0x0000000409187825 */ /* 0x000fc800078e0018 */
[----:B-----5:R-:W-:Y:S01]  /*1310*/  FFMA R29, R16, R11, R27 ;  /* 0x0000000b101d7223 */ /* 0x020fe2000000001b */
[----:B------:R-:W-:-:S04]  /*1320*/  IMAD.WIDE.U32 R8, R13, 0x4, R22 ;  /* 0x000000040d087825 */ /* 0x000fc800078e0016 */
[----:B------:R-:W-:Y:S04]  /*1330*/  STG.E desc[UR8][R32.64], R29 ;  /* 0x0000001d20007986 */ /* 0x000fe8000c101908 */
[----:B------:R-:W2:Y:S04]  /*1340*/  LDG.E R25, desc[UR8][R24.64] ;  /* 0x0000000818197981 */ /* 0x000ea8000c1e1900 */
[----:B------:R-:W3:Y:S01]  /*1350*/  LDG.E R9, desc[UR8][R8.64] ;  /* 0x0000000808097981 */ /* 0x000ee2000c1e1900 */
[----:B------:R-:W-:-:S03]  /*1360*/  IADD3 R2, PT, PT, R2, 0x2, RZ ;  /* 0x0000000202027810 */ /* 0x000fc60007ffe0ff */
        /* <DEDUP_REMOVED lines=11> */
[----:B------:R-:W5:Y:S04]  /*1420*/  LDS R27, [R6+0x180] ;  /* 0x00018000061b7984 */ /* 0x000f680000000800 */
[----:B------:R-:W5:Y:S04]  /*1430*/  LDS R20, [R6+0x1c0] ;  /* 0x0001c00006147984 */ /* 0x000f680000000800 */
[----:B------:R-:W-:Y:S04]  /*1440*/  LDS R25, [R6+0x200] ;  /* 0x0002000006197984 */ /* 0x000fe80000000800 */
[----:B------:R-:W5:Y:S01]  /*1450*/  LDS.128 R8, [R7+0x20] ;  /* 0x0000200007087984 */ /* 0x000f620000000c00 */
[----:B0-----:R-:W-:-:S03]  /*1460*/  FFMA R16, R16, R30, R29 ;  /* 0x0000001e10107223 */ /* 0x001fc6000000001d */
[----:B------:R-:W0:Y:S01]  /*1470*/  LDS R24, [R6+0x240] ;  /* 0x0002400006187984 */ /* 0x000e220000000800 */
[----:B-1----:R-:W-:-:S03]  /*1480*/  FFMA R17, R31, R17, R16 ;  /* 0x000000111f117223 */ /* 0x002fc60000000010 */
[----:B------:R-:W1:Y:S01]  /*1490*/  LDS R29, [R6+0x280] ;  /* 0x00028000061d7984 */ /* 0x000e620000000800 */
[----:B--2---:R-:W-:-:S03]  /*14a0*/  FFMA R17, R34, R18, R17 ;  /* 0x0000001222117223 */ /* 0x004fc60000000011 */
[----:B------:R-:W2:Y:S01]  /*14b0*/  LDS R26, [R6+0x2c0] ;  /* 0x0002c000061a7984 */ /* 0x000ea20000000800 */
[----:B---3--:R-:W-:-:S03]  /*14c0*/  FFMA R35, R28, R19, R17 ;  /* 0x000000131c237223 */ /* 0x008fc60000000011 */
[----:B------:R-:W-:Y:S04]  /*14d0*/  LDS R31, [R6+0x300] ;  /* 0x00030000061f7984 */ /* 0x000fe80000000800 */
[----:B------:R-:W3:Y:S01]  /*14e0*/  LDS.128 R16, [R7+0x30] ;  /* 0x0000300007107984 */ /* 0x000ee20000000c00 */
[----:B----4-:R-:W-:-:S03]  /*14f0*/  FFMA R35, R12, R23, R35 ;  /* 0x000000170c237223 */ /* 0x010fc60000000023 */
[----:B------:R-:W4:Y:S04]  /*1500*/  LDS R28, [R6+0x340] ;  /* 0x00034000061c7984 */ /* 0x000f280000000800 */
[----:B------:R-:W4:Y:S01]  /*1510*/  LDS R23, [R6+0x380] ;  /* 0x0003800006177984 */ /* 0x000f220000000800 */
[----:B-----5:R-:W-:-:S03]  /*1520*/  FFMA R22, R22, R13, R35 ;  /* 0x0000000d16167223 */ /* 0x020fc60000000023 */
[----:B------:R-:W5:Y:S01]  /*1530*/  LDS R12, [R6+0x3c0] ;  /* 0x0003c000060c7984 */ /* 0x000f620000000800 */
[----:B------:R-:W-:-:S04]  /*1540*/  FFMA R27, R27, R14, R22 ;  /* 0x0000000e1b1b7223 */ /* 0x000fc80000000016 */
[----:B------:R-:W-:-:S04]  /*1550*/  FFMA R15, R20, R15, R27 ;  /* 0x0000000f140f7223 */ /* 0x000fc8000000001b */
[----:B------:R-:W-:-:S04]  /*1560*/  FFMA R15, R8, R25, R15 ;  /* 0x00000019080f7223 */ /* 0x000fc8000000000f */
[----:B0-----:R-:W-:-:S04]  /*1570*/  FFMA R24, R24, R9, R15 ;  /* 0x0000000918187223 */ /* 0x001fc8000000000f */
[----:B-1----:R-:W-:-:S04]  /*1580*/  FFMA R29, R29, R10, R24 ;  /* 0x0000000a1d1d7223 */ /* 0x002fc80000000018 */
[----:B--2---:R-:W-:-:S04]  /*1590*/  FFMA R11, R26, R11, R29 ;  /* 0x0000000b1a0b7223 */ /* 0x004fc8000000001d */
[----:B---3--:R-:W-:-:S04]  /*15a0*/  FFMA R11, R16, R31, R11 ;  /* 0x0000001f100b7223 */ /* 0x008fc8000000000b */
[----:B----4-:R-:W-:-:S04]  /*15b0*/  FFMA R28, R28, R17, R11 ;  /* 0x000000111c1c7223 */ /* 0x010fc8000000000b */
[----:B------:R-:W-:-:S04]  /*15c0*/  FFMA R23, R23, R18, R28 ;  /* 0x0000001217177223 */ /* 0x000fc8000000001c */
[----:B-----5:R-:W-:-:S05]  /*15d0*/  FFMA R27, R12, R19, R23 ;  /* 0x000000130c1b7223 */ /* 0x020fca0000000017 */
[----:B------:R1:W-:Y:S02]  /*15e0*/  STG.E desc[UR8][R32.64], R27 ;  /* 0x0000001b20007986 */ /* 0x0003e4000c101908 */
.L_x_2:
[----:B------:R-:W-:Y:S05]  /*15f0*/  @P1 EXIT ;  /* 0x000000000000194d */ /* 0x000fea0003800000 */
[----:B------:R-:W2:Y:S01]  /*1600*/  LDC.64 R8, c[0x0][0x388] ;  /* 0x0000e200ff087b82 */ /* 0x000ea20000000a00 */
[C---:B------:R-:W-:Y:S02]  /*1610*/  LEA R6, R2.reuse, R3, 0x4 ;  /* 0x0000000302067211 */ /* 0x040fe400078e20ff */
[----:B------:R-:W-:-:S03]  /*1620*/  LEA R21, R2, R21, 0x4 ;  /* 0x0000001502157211 */ /* 0x000fc600078e20ff */
[----:B------:R-:W-:Y:S02]  /*1630*/  IMAD R13, R6, R5, R4 ;  /* 0x00000005060d7224 */ /* 0x000fe400078e0204 */
[----:B------:R-:W3:Y:S01]  /*1640*/  LDC.64 R10, c[0x0][0x390] ;  /* 0x0000e400ff0a7b82 */ /* 0x000ee20000000a00 */
[----:B--2---:R-:W-:-:S06]  /*1650*/  IMAD.WIDE.U32 R4, R21, 0x4, R8 ;  /* 0x0000000415047825 */ /* 0x004fcc00078e0008 */
[----:B------:R-:W2:Y:S01]  /*1660*/  LDG.E R4, desc[UR8][R4.64] ;  /* 0x0000000804047981 */ /* 0x000ea2000c1e1900 */
[----:B---3--:R-:W-:-:S06]  /*1670*/  IMAD.WIDE.U32 R8, R13, 0x4, R10 ;  /* 0x000000040d087825 */ /* 0x008fcc00078e000a */
[----:B------:R-:W3:Y:S01]  /*1680*/  LDG.E R8, desc[UR8][R8.64] ;  /* 0x0000000808087981 */ /* 0x000ee2000c1e1900 */
[----:B------:R-:W-:-:S04]  /*1690*/  UIADD3 UR4, UPT, UPT, UR4, 0x400, URZ ;  /* 0x0000040004047890 */ /* 0x000fc8000fffe0ff */
[----:B------:R-:W-:Y:S01]  /*16a0*/  ULEA UR4, UR6, UR4, 0x18 ;  /* 0x0000000406047291 */ /* 0x000fe2000f8ec0ff */
[----:B------:R-:W-:-:S05]  /*16b0*/  LEA R11, R0, R7, 0x2 ;  /* 0x00000007000b7211 */ /* 0x000fca00078e10ff */
[----:B------:R-:W-:-:S04]  /*16c0*/  LEA R2, R0, UR4, 0x2 ;  /* 0x0000000400027c11 */ /* 0x000fc8000f8e10ff */
[----:B------:R-:W-:Y:S01]  /*16d0*/  LEA R3, R3, R2, 0x6 ;  /* 0x0000000203037211 */ /* 0x000fe200078e30ff */
[----:B--2---:R-:W-:Y:S04]  /*16e0*/  STS [R11], R4 ;  /* 0x000000040b007388 */ /* 0x004fe80000000800 */
[----:B---3--:R-:W-:Y:S01]  /*16f0*/  STS [R3], R8 ;  /* 0x0000000803007388 */ /* 0x008fe20000000800 */
[----:B------:R-:W-:Y:S06]  /*1700*/  BAR.SYNC.DEFER_BLOCKING 0x0 ;  /* 0x0000000000007b1d */ /* 0x000fec0000010000 */
[----:B------:R-:W-:Y:S04]  /*1710*/  LDS R20, [R2] ;  /* 0x0000000002147984 */ /* 0x000fe80000000800 */
[----:B------:R-:W2:Y:S04]  /*1720*/  LDS.128 R16, [R7] ;  /* 0x0000000007107984 */ /* 0x000ea80000000c00 */
[----:B------:R-:W3:Y:S04]  /*1730*/  LDS R21, [R2+0x40] ;  /* 0x0000400002157984 */ /* 0x000ee80000000800 */
[----:B------:R-:W4:Y:S04]  /*1740*/  LDS R22, [R2+0x80] ;  /* 0x0000800002167984 */ /* 0x000f280000000800 */
[----:B------:R-:W5:Y:S04]  /*1750*/  LDS R29, [R2+0xc0] ;  /* 0x0000c000021d7984 */ /* 0x000f680000000800 */
[----:B------:R-:W-:Y:S04]  /*1760*/  LDS R25, [R2+0x100] ;  /* 0x0001000002197984 */ /* 0x000fe80000000800 */
[----:B------:R-:W5:Y:S04]  /*1770*/  LDS.128 R12, [R7+0x10] ;  /* 0x00001000070c7984 */ /* 0x000f680000000c00 */
[----:B------:R-:W5:Y:S04]  /*1780*/  LDS R6, [R2+0x140] ;  /* 0x0001400002067984 */ /* 0x000f680000000800 */
[----:B------:R-:W5:Y:S04]  /*1790*/  LDS R5, [R2+0x180] ;  /* 0x0001800002057984 */ /* 0x000f680000000800 */
[----:B------:R-:W5:Y:S04]  /*17a0*/  LDS R4, [R2+0x1c0] ;  /* 0x0001c00002047984 */ /* 0x000f680000000800 */
[----:B------:R-:W-:Y:S04]  /*17b0*/  LDS R3, [R2+0x200] ;  /* 0x0002000002037984 */ /* 0x000fe80000000800 */
[----:B------:R-:W5:Y:S01]  /*17c0*/  LDS.128 R8, [R7+0x20] ;  /* 0x0000200007087984 */ /* 0x000f620000000c00 */
[----:B--2---:R-:W-:-:S03]  /*17d0*/  FFMA R16, R16, R20, R27 ;  /* 0x0000001410107223 */ /* 0x004fc6000000001b */
[----:B------:R-:W2:Y:S01]  /*17e0*/  LDS R0, [R2+0x240] ;  /* 0x0002400002007984 */ /* 0x000ea20000000800 */
[----:B---3--:R-:W-:-:S03]  /*17f0*/  FFMA R17, R21, R17, R16 ;  /* 0x0000001115117223 */ /* 0x008fc60000000010 */
[----:B01----:R-:W0:Y:S01]  /*1800*/  LDS R27, [R2+0x280] ;  /* 0x00028000021b7984 */ /* 0x003e220000000800 */
[----:B----4-:R-:W-:-:S03]  /*1810*/  FFMA R18, R22, R18, R17 ;  /* 0x0000001216127223 */ /* 0x010fc60000000011 */
[----:B------:R-:W1:Y:S01]  /*1820*/  LDS R16, [R2+0x2c0] ;  /* 0x0002c00002107984 */ /* 0x000e620000000800 */
[----:B-----5:R-:W-:-:S03]  /*1830*/  FFMA R19, R29, R19, R18 ;  /* 0x000000131d137223 */ /* 0x020fc60000000012 */
[----:B------:R-:W-:Y:S04]  /*1840*/  LDS R17, [R2+0x300] ;  /* 0x0003000002117984 */ /* 0x000fe80000000800 */
[----:B------:R-:W3:Y:S01]  /*1850*/  LDS.128 R20, [R7+0x30] ;  /* 0x0000300007147984 */ /* 0x000ee20000000c00 */
[----:B------:R-:W-:-:S03]  /*1860*/  FFMA R19, R12, R25, R19 ;  /* 0x000000190c137223 */ /* 0x000fc60000000013 */
[----:B------:R-:W4:Y:S01]  /*1870*/  LDS R29, [R2+0x340] ;  /* 0x00034000021d7984 */ /* 0x000f220000000800 */
[----:B------:R-:W-:-:S03]  /*1880*/  FFMA R6, R6, R13, R19 ;  /* 0x0000000d06067223 */ /* 0x000fc60000000013 */
[----:B------:R-:W5:Y:S04]  /*1890*/  LDS R12, [R2+0x380] ;  /* 0x00038000020c7984 */ /* 0x000f680000000800 */
[----:B------:R-:W5:Y:S01]  /*18a0*/  LDS R13, [R2+0x3c0] ;  /* 0x0003c000020d7984 */ /* 0x000f620000000800 */
[----:B------:R-:W-:-:S04]  /*18b0*/  FFMA R5, R5, R14, R6 ;  /* 0x0000000e05057223 */ /* 0x000fc80000000006 */
[----:B------:R-:W-:-:S04]  /*18c0*/  FFMA R5, R4, R15, R5 ;  /* 0x0000000f04057223 */ /* 0x000fc80000000005 */
[----:B------:R-:W-:-:S04]  /*18d0*/  FFMA R3, R8, R3, R5 ;  /* 0x0000000308037223 */ /* 0x000fc80000000005 */
[----:B--2---:R-:W-:-:S04]  /*18e0*/  FFMA R0, R0, R9, R3 ;  /* 0x0000000900007223 */ /* 0x004fc80000000003 */
[----:B0-----:R-:W-:-:S04]  /*18f0*/  FFMA R27, R27, R10, R0 ;  /* 0x0000000a1b1b7223 */ /* 0x001fc80000000000 */
[----:B-1----:R-:W-:-:S04]  /*1900*/  FFMA R11, R16, R11, R27 ;  /* 0x0000000b100b7223 */ /* 0x002fc8000000001b */
[----:B---3--:R-:W-:-:S04]  /*1910*/  FFMA R20, R20, R17, R11 ;  /* 0x0000001114147223 */ /* 0x008fc8000000000b */
[----:B----4-:R-:W-:-:S04]  /*1920*/  FFMA R21, R29, R21, R20 ;  /* 0x000000151d157223 */ /* 0x010fc80000000014 */
[----:B-----5:R-:W-:-:S04]  /*1930*/  FFMA R12, R12, R22, R21 ;  /* 0x000000160c0c7223 */ /* 0x020fc80000000015 */
[----:B------:R-:W-:-:S05]  /*1940*/  FFMA R13, R13, R23, R12 ;  /* 0x000000170d0d7223 */ /* 0x000fca000000000c */
[----:B------:R-:W-:Y:S01]  /*1950*/  STG.E desc[UR8][R32.64], R13 ;  /* 0x0000000d20007986 */ /* 0x000fe2000c101908 */
[----:B------:R-:W-:Y:S05]  /*1960*/  EXIT ;  /* 0x000000000000794d */ /* 0x000fea0003800000 */
.L_x_3:
[----:B------:R-:W-:-:S00]  /*1970*/  BRA `(.L_x_3) ;  /* 0xfffffffc00fc7947 */ /* 0x000fc0000383ffff */
[----:B------:R-:W-:-:S00]  /*1980*/  NOP ;  /* 0x0000000000007918 */ /* 0x000fc00000000000 */
[----:B------:R-:W-:-:S00]  /*1990*/  NOP ;  /* 0x0000000000007918 */ /* 0x000fc00000000000 */
[----:B------:R-:W-:-:S00]  /*19a0*/  NOP ;  /* 0x0000000000007918 */ /* 0x000fc00000000000 */
[----:B------:R-:W-:-:S00]  /*19b0*/  NOP ;  /* 0x0000000000007918 */ /* 0x000fc00000000000 */
[----:B------:R-:W-:-:S00]  /*19c0*/  NOP ;  /* 0x0000000000007918 */ /* 0x000fc00000000000 */
[----:B------:R-:W-:-:S00]  /*19d0*/  NOP ;  /* 0x0000000000007918 */ /* 0x000fc00000000000 */
[----:B------:R-:W-:-:S00]  /*19e0*/  NOP ;  /* 0x0000000000007918 */ /* 0x000fc00000000000 */
[----:B------:R-:W-:-:S00]  /*19f0*/  NOP ;  /* 0x0000000000007918 */ /* 0x000fc00000000000 */
.L_x_9:


//--------------------- .text._Z15matmul_rec_globPfS_S_iii --------------------------
	.section	.text._Z15matmul_rec_globPfS_S_iii,"ax",@progbits
	.align	128
        .global         _Z15matmul_rec_globPfS_S_iii
        .type           _Z15matmul_rec_globPfS_S_iii,@function
        .size           _Z15matmul_rec_globPfS_S_iii,(.L_x_10 - _Z15matmul_rec_globPfS_S_iii)
        .other          _Z15matmul_rec_globPfS_S_iii,@"STO_CUDA_ENTRY STV_DEFAULT"
_Z15matmul_rec_globPfS_S_iii:
.text._Z15matmul_rec_globPfS_S_iii:
[----:B------:R-:W-:Y:S01]  /*0000*/  LDC R1, c[0x0][0x37c] ;  /* 0x0000df00ff017b82 */ /* 0x000fe20000000800 */
[----:B------:R-:W0:Y:S07]  /*0010*/  S2R R5, SR_TID.X ;  /* 0x0000000000057919 */ /* 0x000e2e0000002100 */
[----:B------:R-:W1:Y:S01]  /*0020*/  LDC R19, c[0x0][0x364] ;  /* 0x0000d900ff137b82 */ /* 0x000e620000000800 */
[----:B------:R-:W1:Y:S07]  /*0030*/  S2R R4, SR_TID.Y ;  /* 0x0000000000047919 */ /* 0x000e6e0000002200 */
[----:B------:R-:W0:Y:S08]  /*0040*/  S2UR UR5, SR_CTAID.X ;  /* 0x00000000000579c3 */ /* 0x000e300000002500 */
[----:B------:R-:W0:Y:S08]  /*0050*/  LDC R0, c[0x0][0x360] ;  /* 0x0000d800ff007b82 */ /* 0x000e300000000800 */
[----:B------:R-:W1:Y:S08]  /*0060*/  S2UR UR4, SR_CTAID.Y ;  /* 0x00000000000479c3 */ /* 0x000e700000002600 */
[----:B------:R-:W2:Y:S01]  /*0070*/  LDC.64 R2, c[0x0][0x398] ;  /* 0x0000e600ff027b82 */ /* 0x000ea20000000a00 */
[----:B0-----:R-:W-:-:S02]  /*0080*/  IMAD R0, R0, UR5, R5 ;  /* 0x0000000500007c24 */ /* 0x001fc4000f8e0205 */
[----:B-1----:R-:W-:-:S03]  /*0090*/  IMAD R19, R19, UR4, R4 ;  /* 0x0000000413137c24 */ /* 0x002fc6000f8e0204 */
[----:B--2---:R-:W-:-:S04]  /*00a0*/  ISETP.GE.AND P0, PT, R0, R3, PT ;  /* 0x000000030000720c */ /* 0x004fc80003f06270 */
[----:B------:R-:W-:-:S13]  /*00b0*/  ISETP.GE.OR P0, PT, R19, R2, P0 ;  /* 0x000000021300720c */ /* 0x000fda0000706670 */
[----:B------:R-:W-:Y:S05]  /*00c0*/  @P0 EXIT ;  /* 0x000000000000094d */ /* 0x000fea0003800000 */
[----:B------:R-:W0:Y:S01]  /*00d0*/  LDC R2, c[0x0][0x3a0] ;  /* 0x0000e800ff027b82 */ /* 0x000e220000000800 */
[----:B------:R-:W1:Y:S01]  /*00e0*/  LDCU.64 UR4, c[0x0][0x358] ;  /* 0x00006b00ff0477ac */ /* 0x000e620008000a00 */
[----:B------:R-:W-:Y:S01]  /*00f0*/  HFMA2 R24, -RZ, RZ, 0, 0 ;  /* 0x00000000ff187431 */ /* 0x000fe200000001ff */
[----:B0-----:R-:W-:-:S13]  /*0100*/  ISETP.GE.AND P0, PT, R2, 0x1, PT ;  /* 0x000000010200780c */ /* 0x001fda0003f06270 */
[----:B-1----:R-:W-:Y:S05]  /*0110*/  @!P0 BRA `(.L_x_4) ;  /* 0x0000000400e08947 */ /* 0x002fea0003800000 */
[C---:B------:R-:W-:Y:S01]  /*0120*/  ISETP.GE.U32.AND P1, PT, R2.reuse, 0x8, PT ;  /* 0x000000080200780c */ /* 0x040fe20003f26070 */
[----:B------:R-:W-:Y:S01]  /*0130*/  IMAD R20, R19, R2, RZ ;  /* 0x0000000213147224 */ /* 0x000fe200078e02ff */
[----:B------:R-:W-:Y:S02]  /*0140*/  LOP3.LUT R27, R2, 0x7, RZ, 0xc0, !PT ;  /* 0x00000007021b7812 */ /* 0x000fe400078ec0ff */
[----:B------:R-:W-:Y:S02]  /*0150*/  MOV R24, RZ ;  /* 0x000000ff00187202 */ /* 0x000fe40000000f00 */
[----:B------:R-:W-:Y:S02]  /*0160*/  ISETP.NE.AND P0, PT, R27, RZ, PT ;  /* 0x000000ff1b00720c */ /* 0x000fe40003f05270 */
[----:B------:R-:W-:-:S05]  /*0170*/  MOV R21, RZ ;  /* 0x000000ff00157202 */ /* 0x000fca0000000f00 */
[----:B------:R-:W-:Y:S06]  /*0180*/  @!P1 BRA `(.L_x_5) ;  /* 0x0000000000c49947 */ /* 0x000fec0003800000 */
[----:B------:R-:W0:Y:S01]  /*0190*/  LDC.64 R4, c[0x0][0x388] ;  /* 0x0000e200ff047b82 */ /* 0x000e220000000a00 */
[----:B------:R-:W-:Y:S02]  /*01a0*/  LOP3.LUT R21, R2, 0x7ffffff8, RZ, 0xc0, !PT ;  /* 0x7ffffff802157812 */ /* 0x000fe400078ec0ff */
[----:B------:R-:W-:Y:S02]  /*01b0*/  MOV R24, RZ ;  /* 0x000000ff00187202 */ /* 0x000fe40000000f00 */
[----:B------:R-:W-:Y:S02]  /*01c0*/  MOV R18, R0 ;  /* 0x0000000000127202 */ /* 0x000fe40000000f00 */
[----:B------:R-:W-:Y:S01]  /*01d0*/  IADD3 R22, PT, PT, -R21, RZ, RZ ;  /* 0x000000ff15167210 */ /* 0x000fe20007ffe1ff */
[----:B0-----:R-:W-:-:S03]  /*01e0*/  IMAD.WIDE.U32 R4, R20, 0x4, R4 ;  /* 0x0000000414047825 */ /* 0x001fc600078e0004 */
[----:B------:R-:W-:-:S04]  /*01f0*/  IADD3 R6, P1, PT, R4, 0x10, RZ ;  /* 0x0000001004067810 */ /* 0x000fc80007f3e0ff */
[----:B------:R-:W-:-:S09]  /*0200*/  IADD3.X R7, PT, PT, RZ, R5, RZ, P1, !PT ;  /* 0x00000005ff077210 */ /* 0x000fd20000ffe4ff */
.L_x_6:
[----:B------:R-:W0:Y:S01]  /*0210*/  LDC.64 R16, c[0x0][0x390] ;  /* 0x0000e400ff107b82 */ /* 0x000e220000000a00 */
[----:B------:R-:W-:Y:S02]  /*0220*/  MOV R4, R6 ;  /* 0x0000000600047202 */ /* 0x000fe40000000f00 */
[----:B------:R-:W-:-:S05]  /*0230*/  MOV R5, R7 ;  /* 0x0000000700057202 */ /* 0x000fca0000000f00 */
[----:B------:R-:W2:Y:S04]  /*0240*/  LDG.E R25, desc[UR4][R4.64+-0x10] ;  /* 0xfffff00404197981 */ /* 0x000ea8000c1e1900 */
[----:B------:R-:W3:Y:S04]  /*0250*/  LDG.E R23, desc[UR4][R4.64+-0xc] ;  /* 0xfffff40404177981 */ /* 0x000ee8000c1e1900 */
[----:B------:R-:W4:Y:S04]  /*0260*/  LDG.E R29, desc[UR4][R4.64+-0x8] ;  /* 0xfffff804041d7981 */ /* 0x000f28000c1e1900 */
[----:B------:R-:W5:Y:S01]  /*0270*/  LDG.E R28, desc[UR4][R4.64+-0x4] ;  /* 0xfffffc04041c7981 */ /* 0x000f62000c1e1900 */
[----:B0-----:R-:W-:-:S05]  /*0280*/  IMAD.WIDE R16, R18, 0x4, R16 ;  /* 0x0000000412107825 */ /* 0x001fca00078e0210 */
[----:B------:R0:W2:Y:S01]  /*0290*/  LDG.E R26, desc[UR4][R16.64] ;  /* 0x00000004101a7981 */ /* 0x0000a2000c1e1900 */
[----:B------:R-:W-:-:S04]  /*02a0*/  IMAD.WIDE R14, R3, 0x4, R16 ;  /* 0x00000004030e7825 */ /* 0x000fc800078e0210 */
[C---:B------:R-:W-:Y:S02]  /*02b0*/  IMAD.WIDE R6, R3.reuse, 0x4, R14 ;  /* 0x0000000403067825 */ /* 0x040fe400078e020e */
[----:B------:R-:W3:Y:S02]  /*02c0*/  LDG.E R14, desc[UR4][R14.64] ;  /* 0x000000040e0e7981 */ /* 0x000ee4000c1e1900 */
[C---:B------:R-:W-:Y:S02]  /*02d0*/  IMAD.WIDE R10, R3.reuse, 0x4, R6 ;  /* 0x00000004030a7825 */ /* 0x040fe400078e0206 */
[----:B------:R-:W4:Y:S02]  /*02e0*/  LDG.E R6, desc[UR4][R6.64] ;  /* 0x0000000406067981 */ /* 0x000f24000c1e1900 */
[C---:B------:R-:W-:Y:S02]  /*02f0*/  IMAD.WIDE R8, R3.reuse, 0x4, R10 ;  /* 0x0000000403087825 */ /* 0x040fe400078e020a */
[----:B------:R-:W5:Y:S02]  /*0300*/  LDG.E R10, desc[UR4][R10.64] ;  /* 0x000000040a0a7981 */ /* 0x000f64000c1e1900 */
[----:B------:R-:W-:-:S02]  /*0310*/  IMAD.WIDE R12, R3, 0x4, R8 ;  /* 0x00000004030c7825 */ /* 0x000fc400078e0208 */
[----:B------:R-:W5:Y:S04]  /*0320*/  LDG.E R7, desc[UR4][R4.64] ;  /* 0x0000000404077981 */ /* 0x000f68000c1e1900 */
[----:B------:R-:W5:Y:S01]  /*0330*/  LDG.E R8, desc[UR4][R8.64] ;  /* 0x0000000408087981 */ /* 0x000f62000c1e1900 */
[----:B0-----:R-:W-:-:S03]  /*0340*/  IMAD.WIDE R16, R3, 0x4, R12 ;  /* 0x0000000403107825 */ /* 0x001fc600078e020c */
[----:B------:R-:W5:Y:S04]  /*0350*/  LDG.E R12, desc[UR4][R12.64] ;  /* 0x000000040c0c7981 */ /* 0x000f68000c1e1900 */
[----:B------:R-:W5:Y:S04]  /*0360*/  LDG.E R15, desc[UR4][R16.64] ;  /* 0x00000004100f7981 */ /* 0x000f68000c1e1900 */
[----:B------:R-:W5:Y:S04]  /*0370*/  LDG.E R9, desc[UR4][R4.64+0x4] ;  /* 0x0000040404097981 */ /* 0x000f68000c1e1900 */
[----:B------:R-:W5:Y:S01]  /*0380*/  LDG.E R11, desc[UR4][R4.64+0xc] ;  /* 0x00000c04040b7981 */ /* 0x000f62000c1e1900 */
[----:B--2---:R-:W-:Y:S01]  /*0390*/  FFMA R26, R25, R26, R24 ;  /* 0x0000001a191a7223 */ /* 0x004fe20000000018 */
[----:B------:R-:W-:-:S02]  /*03a0*/  IMAD.WIDE R24, R3, 0x4, R16 ;  /* 0x0000000403187825 */ /* 0x000fc400078e0210 */
[----:B------:R-:W2:Y:S04]  /*03b0*/  LDG.E R16, desc[UR4][R4.64+0x8] ;  /* 0x0000080404107981 */ /* 0x000ea8000c1e1900 */
[----:B------:R-:W2:Y:S01]  /*03c0*/  LDG.E R24, desc[UR4][R24.64] ;  /* 0x0000000418187981 */ /* 0x000ea2000c1e1900 */
[----:B---3--:R-:W-:Y:S01]  /*03d0*/  FFMA R14, R23, R14, R26 ;  /* 0x0000000e170e7223 */ /* 0x008fe2000000001a */
[----:B------:R-:W-:-:S03]  /*03e0*/  IADD3 R22, PT, PT, R22, 0x8, RZ ;  /* 0x0000000816167810 */ /* 0x000fc60007ffe0ff */
[----:B----4-:R-:W-:Y:S01]  /*03f0*/  FFMA R29, R29, R6, R14 ;  /* 0x000000061d1d7223 */ /* 0x010fe2000000000e */
[----:B------:R-:W-:-:S03]  /*0400*/  ISETP.NE.AND P1, PT, R22, RZ, PT ;  /* 0x000000ff1600720c */ /* 0x000fc60003f25270 */
[----:B-----5:R-:W-:Y:S01]  /*0410*/  FFMA R10, R28, R10, R29 ;  /* 0x0000000a1c0a7223 */ /* 0x020fe2000000001d */
[----:B------:R-:W-:-:S03]  /*0420*/  IADD3 R6, P2, PT, R4, 0x20, RZ ;  /* 0x0000002004067810 */ /* 0x000fc60007f5e0ff */
[----:B------:R-:W-:Y:S01]  /*0430*/  FFMA R8, R7, R8, R10 ;  /* 0x0000000807087223 */ /* 0x000fe2000000000a */
[----:B------:R-:W-:Y:S02]  /*0440*/  IADD3.X R7, PT, PT, RZ, R5, RZ, P2, !PT ;  /* 0x00000005ff077210 */ /* 0x000fe400017fe4ff */
[----:B------:R-:W-:Y:S01]  /*0450*/  LEA R18, R3, R18, 0x3 ;  /* 0x0000001203127211 */ /* 0x000fe200078e18ff */
[----:B------:R-:W-:-:S04]  /*0460*/  FFMA R9, R9, R12, R8 ;  /* 0x0000000c09097223 */ /* 0x000fc80000000008 */
[----:B--2---:R-:W-:-:S04]  /*0470*/  FFMA R16, R16, R15, R9 ;  /* 0x0000000f10107223 */ /* 0x004fc80000000009 */
[----:B------:R-:W-:Y:S01]  /*0480*/  FFMA R24, R11, R24, R16 ;  /* 0x000000180b187223 */ /* 0x000fe20000000010 */
[----:B------:R-:W-:Y:S06]  /*0490*/  @P1 BRA `(.L_x_6) ;  /* 0xfffffffc005c1947 */ /* 0x000fec000383ffff */
.L_x_5:
[----:B------:R-:W-:Y:S05]  /*04a0*/  @!P0 BRA `(.L_x_4) ;  /* 0x0000000000fc8947 */ /* 0x000fea0003800000 */
[----:B------:R-:W-:Y:S02]  /*04b0*/  ISETP.GE.U32.AND P1, PT, R27, 0x4, PT ;  /* 0x000000041b00780c */ /* 0x000fe40003f26070 */
[----:B------:R-:W-:-:S04]  /*04c0*/  LOP3.LUT R16, R2, 0x3, RZ, 0xc0, !PT ;  /* 0x0000000302107812 */ /* 0x000fc800078ec0ff */
[----:B------:R-:W-:-:S07]  /*04d0*/  ISETP.NE.AND P0, PT, R16, RZ, PT ;  /* 0x000000ff1000720c */ /* 0x000fce0003f05270 */
[----:B------:R-:W-:Y:S06]  /*04e0*/  @!P1 BRA `(.L_x_7) ;  /* 0x00000000006c9947 */ /* 0x000fec0003800000 */
[----:B------:R-:W0:Y:S01]  /*04f0*/  LDC.64 R6, c[0x0][0x390] ;  /* 0x0000e400ff067b82 */ /* 0x000e220000000a00 */
[----:B------:R-:W1:Y:S01]  /*0500*/  LDCU.64 UR6, c[0x0][0x388] ;  /* 0x00007100ff0677ac */ /* 0x000e620008000a00 */
[----:B------:R-:W-:Y:S01]  /*0510*/  IMAD R9, R21, R3, R0 ;  /* 0x0000000315097224 */ /* 0x000fe200078e0200 */
[CC--:B------:R-:W-:Y:S02]  /*0520*/  IADD3 R5, PT, PT, R20.reuse, R21.reuse, RZ ;  /* 0x0000001514057210 */ /* 0x0c0fe40007ffe0ff */
[----:B------:R-:W-:-:S03]  /*0530*/  IADD3 R10, P1, PT, R20, R21, RZ ;  /* 0x00000015140a7210 */ /* 0x000fc60007f3e0ff */
[----:B------:R-:W2:Y:S01]  /*0540*/  LDC.64 R14, c[0x0][0x388] ;  /* 0x0000e200ff0e7b82 */ /* 0x000ea20000000a00 */
[----:B0-----:R-:W-:-:S04]  /*0550*/  IMAD.WIDE R6, R9, 0x4, R6 ;  /* 0x0000000409067825 */ /* 0x001fc800078e0206 */
[----:B------:R-:W-:Y:S02]  /*0560*/  IMAD.WIDE R8, R3, 0x4, R6 ;  /* 0x0000000403087825 */ /* 0x000fe400078e0206 */
[----:B------:R-:W3:Y:S02]  /*0570*/  LDG.E R6, desc[UR4][R6.64] ;  /* 0x0000000406067981 */ /* 0x000ee4000c1e1900 */
[----:B--2---:R-:W-:Y:S01]  /*0580*/  IMAD.WIDE.U32 R14, R5, 0x4, R14 ;  /* 0x00000004050e7825 */ /* 0x004fe200078e000e */
[----:B------:R-:W-:Y:S02]  /*0590*/  IADD3.X R5, PT, PT, RZ, RZ, RZ, P1, !PT ;  /* 0x000000ffff057210 */ /* 0x000fe40000ffe4ff */
[----:B-1----:R-:W-:-:S03]  /*05a0*/  LEA R4, P1, R10, UR6, 0x2 ;  /* 0x000000060a047c11 */ /* 0x002fc6000f8210ff */
[----:B------:R-:W3:Y:S01]  /*05b0*/  LDG.E R15, desc[UR4][R14.64] ;  /* 0x000000040e0f7981 */ /* 0x000ee2000c1e1900 */
[----:B------:R-:W-:Y:S01]  /*05c0*/  LEA.HI.X R5, R10, UR7, R5, 0x2, P1 ;  /* 0x000000070a057c11 */ /* 0x000fe200088f1405 */
[C---:B------:R-:W-:Y:S02]  /*05d0*/  IMAD.WIDE R10, R3.reuse, 0x4, R8 ;  /* 0x00000004030a7825 */ /* 0x040fe400078e0208 */
[----:B------:R-:W2:Y:S04]  /*05e0*/  LDG.E R8, desc[UR4][R8.64] ;  /* 0x0000000408087981 */ /* 0x000ea8000c1e1900 */
[----:B------:R-:W2:Y:S01]  /*05f0*/  LDG.E R17, desc[UR4][R4.64+0x4] ;  /* 0x0000040404117981 */ /* 0x000ea2000c1e1900 */
[----:B------:R-:W-:-:S03]  /*0600*/  IMAD.WIDE R12, R3, 0x4, R10 ;  /* 0x00000004030c7825 */ /* 0x000fc600078e020a */
[----:B------:R-:W4:Y:S04]  /*0610*/  LDG.E R22, desc[UR4][R10.64] ;  /* 0x000000040a167981 */ /* 0x000f28000c1e1900 */
[----:B------:R-:W4:Y:S04]  /*0620*/  LDG.E R18, desc[UR4][R4.64+0x8] ;  /* 0x0000080404127981 */ /* 0x000f28000c1e1900 */
[----:B------:R-:W5:Y:S04]  /*0630*/  LDG.E R26, desc[UR4][R4.64+0xc] ;  /* 0x00000c04041a7981 */ /* 0x000f68000c1e1900 */
[----:B------:R-:W5:Y:S01]  /*0640*/  LDG.E R12, desc[UR4][R12.64] ;  /* 0x000000040c0c7981 */ /* 0x000f62000c1e1900 */
[----:B------:R-:W-:Y:S01]  /*0650*/  IADD3 R21, PT, PT, R21, 0x4, RZ ;  /* 0x0000000415157810 */ /* 0x000fe20007ffe0ff */
[----:B---3--:R-:W-:-:S04]  /*0660*/  FFMA R24, R15, R6, R24 ;  /* 0x000000060f187223 */ /* 0x008fc80000000018 */
[----:B--2---:R-:W-:-:S04]  /*0670*/  FFMA R17, R17, R8, R24 ;  /* 0x0000000811117223 */ /* 0x004fc80000000018 */
[----:B----4-:R-:W-:-:S04]  /*0680*/  FFMA R17, R18, R22, R17 ;  /* 0x0000001612117223 */ /* 0x010fc80000000011 */
[----:B-----5:R-:W-:-:S07]  /*0690*/  FFMA R24, R26, R12, R17 ;  /* 0x0000000c1a187223 */ /* 0x020fce0000000011 */
.L_x_7:
[----:B------:R-:W-:Y:S05]  /*06a0*/  @!P0 BRA `(.L_x_4) ;  /* 0x00000000007c8947 */ /* 0x000fea0003800000 */
[----:B------:R-:W-:Y:S02]  /*06b0*/  ISETP.NE.AND P1, PT, R16, 0x1, PT ;  /* 0x000000011000780c */ /* 0x000fe40003f25270 */
[----:B------:R-:W-:-:S04]  /*06c0*/  LOP3.LUT R2, R2, 0x1, RZ, 0xc0, !PT ;  /* 0x0000000102027812 */ /* 0x000fc800078ec0ff */
[----:B------:R-:W-:-:S07]  /*06d0*/  ISETP.NE.U32.AND P0, PT, R2, 0x1, PT ;  /* 0x000000010200780c */ /* 0x000fce0003f05070 */
[----:B------:R-:W0:Y:S01]  /*06e0*/  @P1 LDC.64 R12, c[0x0][0x388] ;  /* 0x0000e200ff0c1b82 */ /* 0x000e220000000a00 */
[CC--:B------:R-:W-:Y:S02]  /*06f0*/  @P1 IADD3 R15, PT, PT, R20.reuse, R21.reuse, RZ ;  /* 0x00000015140f1210 */ /* 0x0c0fe40007ffe0ff */
[----:B------:R-:W-:-:S04]  /*0700*/  @P1 IADD3 R2, P2, PT, R20, R21, RZ ;  /* 0x0000001514021210 */ /* 0x000fc80007f5e0ff */
[----:B------:R-:W-:Y:S01]  /*0710*/  @P1 IADD3.X R14, PT, PT, RZ, RZ, RZ, P2, !PT ;  /* 0x000000ffff0e1210 */ /* 0x000fe200017fe4ff */
[----:B------:R-:W1:Y:S08]  /*0720*/  @P1 LDC.64 R10, c[0x0][0x390] ;  /* 0x0000e400ff0a1b82 */ /* 0x000e700000000a00 */
[----:B------:R-:W2:Y:S08]  /*0730*/  @P1 LDC.64 R8, c[0x0][0x388] ;  /* 0x0000e200ff081b82 */ /* 0x000eb00000000a00 */
[----:B------:R-:W3:Y:S01]  /*0740*/  @!P0 LDC.64 R6, c[0x0][0x388] ;  /* 0x0000e200ff068b82 */ /* 0x000ee20000000a00 */
[----:B0-----:R-:W-:-:S04]  /*0750*/  @P1 IMAD.WIDE.U32 R12, R15, 0x4, R12 ;  /* 0x000000040f0c1825 */ /* 0x001fc800078e000c */
[C---:B------:R-:W-:Y:S01]  /*0760*/  @P1 IMAD R15, R21.reuse, R3, R0 ;  /* 0x00000003150f1224 */ /* 0x040fe200078e0200 */
[----:B------:R-:W-:Y:S01]  /*0770*/  @P1 IADD3 R21, PT, PT, R21, 0x2, RZ ;  /* 0x0000000215151810 */ /* 0x000fe20007ffe0ff */
[----:B------:R-:W4:Y:S01]  /*0780*/  @P1 LDG.E R13, desc[UR4][R12.64] ;  /* 0x000000040c0d1981 */ /* 0x000f22000c1e1900 */
[----:B------:R-:W0:Y:S01]  /*0790*/  @!P0 LDC.64 R4, c[0x0][0x390] ;  /* 0x0000e400ff048b82 */ /* 0x000e220000000a00 */
[----:B-1----:R-:W-:Y:S01]  /*07a0*/  @P1 IMAD.WIDE R10, R15, 0x4, R10 ;  /* 0x000000040f0a1825 */ /* 0x002fe200078e020a */
[----:B------:R-:W-:Y:S02]  /*07b0*/  @!P0 IADD3 R17, PT, PT, R20, R21, RZ ;  /* 0x0000001514118210 */ /* 0x000fe40007ffe0ff */
[----:B--2---:R-:W-:Y:S01]  /*07c0*/  @P1 LEA R8, P2, R2, R8, 0x2 ;  /* 0x0000000802081211 */ /* 0x004fe200078410ff */
[----:B------:R-:W-:-:S03]  /*07d0*/  @!P0 IMAD R21, R21, R3, R0 ;  /* 0x0000000315158224 */ /* 0x000fc600078e0200 */
[----:B------:R-:W-:Y:S01]  /*07e0*/  @P1 LEA.HI.X R9, R2, R9, R14, 0x2, P2 ;  /* 0x0000000902091211 */ /* 0x000fe200010f140e */
[----:B------:R-:W-:Y:S01]  /*07f0*/  @P1 IMAD.WIDE R14, R3, 0x4, R10 ;  /* 0x00000004030e1825 */ /* 0x000fe200078e020a */
[----:B------:R-:W4:Y:S03]  /*0800*/  @P1 LDG.E R2, desc[UR4][R10.64] ;  /* 0x000000040a021981 */ /* 0x000f26000c1e1900 */
[----:B---3--:R-:W-:Y:S01]  /*0810*/  @!P0 IMAD.WIDE.U32 R6, R17, 0x4, R6 ;  /* 0x0000000411068825 */ /* 0x008fe200078e0006 */
[----:B------:R-:W2:Y:S04]  /*0820*/  @P1 LDG.E R9, desc[UR4][R8.64+0x4] ;  /* 0x0000040408091981 */ /* 0x000ea8000c1e1900 */
[----:B------:R-:W2:Y:S01]  /*0830*/  @P1 LDG.E R14, desc[UR4][R14.64] ;  /* 0x000000040e0e1981 */ /* 0x000ea2000c1e1900 */
[----:B0-----:R-:W-:-:S03]  /*0840*/  @!P0 IMAD.WIDE R4, R21, 0x4, R4 ;  /* 0x0000000415048825 */ /* 0x001fc600078e0204 */
[----:B------:R-:W3:Y:S04]  /*0850*/  @!P0 LDG.E R7, desc[UR4][R6.64] ;  /* 0x0000000406078981 */ /* 0x000ee8000c1e1900 */
[----:B------:R-:W3:Y:S01]  /*0860*/  @!P0 LDG.E R4, desc[UR4][R4.64] ;  /* 0x0000000404048981 */ /* 0x000ee2000c1e1900 */
[----:B----4-:R-:W-:-:S04]  /*0870*/  @P1 FFMA R2, R13, R2, R24 ;  /* 0x000000020d021223 */ /* 0x010fc80000000018 */
[----:B--2---:R-:W-:-:S04]  /*0880*/  @P1 FFMA R24, R9, R14, R2 ;  /* 0x0000000e09181223 */ /* 0x004fc80000000002 */
[----:B---3--:R-:W-:-:S07]  /*0890*/  @!P0 FFMA R24, R7, R4, R24 ;  /* 0x0000000407188223 */ /* 0x008fce0000000018 */
.L_x_4:
[----:B------:R-:W0:Y:S01]  /*08a0*/  LDC.64 R4, c[0x0][0x380] ;  /* 0x0000e000ff047b82 */ /* 0x000e220000000a00 */
[----:B------:R-:W-:-:S04]  /*08b0*/  IMAD R3, R19, R3, R0 ;  /* 0x0000000313037224 */ /* 0x000fc800078e0200 */
[----:B0-----:R-:W-:-:S05]  /*08c0*/  IMAD.WIDE R2, R3, 0x4, R4 ;  /* 0x0000000403027825 */ /* 0x001fca00078e0204 */
[----:B------:R-:W-:Y:S01]  /*08d0*/  STG.E desc[UR4][R2.64], R24 ;  /* 0x0000001802007986 */ /* 0x000fe2000c101904 */
[----:B------:R-:W-:Y:S05]  /*08e0*/  EXIT ;  /* 0x000000000000794d */ /* 0x000fea0003800000 */
.L_x_8:
        /* <DEDUP_REMOVED lines=9> */
.L_x_10:


//--------------------- .nv.shared._Z15matmul_rec_sharPfS_S_iii --------------------------
	.section	.nv.shared._Z15matmul_rec_sharPfS_S_iii,"aw",@nobits
	.sectionflags	@""
	.align	4
.nv.shared._Z15matmul_rec_sharPfS_S_iii:
	.zero		3072


//--------------------- .nv.shared.reserved.0     --------------------------
	.section	.nv.shared.reserved.0,"aw",@nobits
	.weak		__nv_reservedSMEM_offset_0_alias
	.size		__nv_reservedSMEM_offset_0_alias, 0, 64
	.other		__nv_reservedSMEM_offset_0_alias,@"STO_CUDA_RESERVED_SHARED STV_DEFAULT"
__nv_reservedSMEM_offset_0_alias:
	.zero		0
	.zero		64


//--------------------- .nv.constant0._Z15matmul_rec_sharPfS_S_iii --------------------------
	.section	.nv.constant0._Z15matmul_rec_sharPfS_S_iii,"a",@progbits
	.sectionflags	@""
	.align	4
.nv.constant0._Z15matmul_rec_sharPfS_S_iii:
	.zero		932


//--------------------- .nv.constant0._Z15matmul_rec_globPfS_S_iii --------------------------
	.section	.nv.constant0._Z15matmul_rec_globPfS_S_iii,"a",@progbits
	.sectionflags	@""
	.align	4
.nv.constant0._Z15matmul_rec_globPfS_S_iii:
	.zero		932


//--------------------- SYMBOLS --------------------------

	.type		.nv.reservedSmem.offset0,@object
	.size		.nv.reservedSmem.offset0,0x4
	.type		.nv.reservedSmem.cap,@object
	.size		.nv.reservedSmem.cap,0x4
